	.target	sm_100a

	.elftype	@"ET_EXEC"


//--------------------- .note.nv.tkinfo           --------------------------
	.section	.note.nv.tkinfo,"",@"SHT_NOTE"
	.sectionflags	@"SHF_NOTE_NV_TKINFO"
	.tkinfo
        /*0018*/ 	.word	0x00000002
        /*0030*/ 	.string	""
        /*0030*/ 	.string	"ptxas"
        /*0030*/ 	.string	"Cuda compilation tools, release 13.0, V13.0.88"
        /*0030*/ 	.string	"Build cuda_13.0.r13.0/compiler.36424714_0"
        /*0030*/ 	.string	"-arch sm_100a -m 64 "



//--------------------- .note.nv.cuinfo           --------------------------
	.section	.note.nv.cuinfo,"",@"SHT_NOTE"
	.sectionflags	@"SHF_NOTE_NV_CUINFO"
        /*0018*/ 	.short	0x0002
        /*001a*/ 	.short	0x0064
        /*001c*/ 	.short	0x0082
	.zero		2


//--------------------- .nv.info                  --------------------------
	.section	.nv.info,"",@"SHT_CUDA_INFO"
	.align	4


	//----- nvinfo : EIATTR_REGCOUNT
	.align		4
        /*0000*/ 	.byte	0x04, 0x2f
        /*0002*/ 	.short	(.L_19 - .L_18)
	.align		4
.L_18:
        /*0004*/ 	.word	index@(_ZN7cutlass13device_kernelINS_4conv6kernel13ConvUniversalINS1_16ConvProblemShapeILNS1_8OperatorE1ELi3EEENS1_10collective14CollectiveConvINS1_47MainloopSm100TmaUmmaWarpSpecializedImplicitGemmILS5_1ELi12ELi3ELi1ELi2EN4cute5tupleIJNSA_1CILi1EEESD_SD_EEEEENSB_IJNSC_ILi64EEESG_NSB_IJNSC_ILi32EEEEEEEEENS_10tfloat32_tESK_NSA_8TiledMMAINSA_8MMA_AtomIJNSA_17SM100_MMA_TF32_SSISK_SK_fLi64ELi64ELNSA_4UMMA5MajorE0ELSP_1ELNSO_7ScaleInE0ELSQ_0EEEEEENSA_6LayoutISE_NSB_IJNSC_ILi0EEESU_SU_EEEEENSB_IJNSA_10UnderscoreESX_SX_EEEEENS7_6detail27Sm100ImplicitGemmTileTraitsINSA_20SM90_TMA_LOAD_IM2COLENSA_14ComposedLayoutINSA_7SwizzleILi3ELi4ELi3EEENSA_18smem_ptr_flag_bitsILi32EEENST_INSB_IJNSC_ILi8EEESH_EEENSB_IJSH_SD_EEEEEEEvEENS11_INSA_13SM90_TMA_LOADENS13_INS14_ILi2ELi5ELi2EEES17_NST_INSB_IJSH_NSC_ILi4EEEEEENSB_IJSD_SH_EEEEEEEvEEEENS_8epilogue10collective18CollectiveEpilogueINS1N_23Sm100TmaWarpSpecializedILi3ELi2ELi16ELb1ELb0EEEJSJ_NSB_IJNST_ISG_SD_EENST_ISH_SD_EEEEESK_NSB_IJNSB_IJllllEEESD_SU_EEESK_S1W_NS1N_6fusion15FusionCallbacksIS1R_NS1X_17LinearCombinationISK_fSK_fLNS_15FloatRoundStyleE2EEESJ_S1U_JEEENSA_5SM1004TMEM4LOAD26SM100_TMEM_LOAD_16dp128b8xES12_S1C_NSA_17SM75_U32x4_LDSM_NENSA_21SM90_TMA_STORE_IM2COLES1C_NSA_17SM90_U32x4_STSM_NENSA_39AutoVectorizingCopyWithAssumedAlignmentILi128EEEEEEvvEEEEvNT_6ParamsE)
        /*0008*/ 	.word	0x0000005d


	//----- nvinfo : EIATTR_FRAME_SIZE
	.align		4
.L_19:
        /*000c*/ 	.byte	0x04, 0x11
        /*000e*/ 	.short	(.L_21 - .L_20)
	.align		4
.L_20:
        /*0010*/ 	.word	index@($__internal_2_$__cuda_sm10x_tcgen05_guardrail_trap_unallocated_columns_being_dealloced)
        /*0014*/ 	.word	0x00000008


	//----- nvinfo : EIATTR_FRAME_SIZE
	.align		4
.L_21:
        /*0018*/ 	.byte	0x04, 0x11
        /*001a*/ 	.short	(.L_23 - .L_22)
	.align		4
.L_22:
        /*001c*/ 	.word	index@($__internal_1_$__cuda_sm10x_tcgen05_guardrail_trap_phase_invalid_during_alloc)
        /*0020*/ 	.word	0x00000008


	//----- nvinfo : EIATTR_FRAME_SIZE
	.align		4
.L_23:
        /*0024*/ 	.byte	0x04, 0x11
        /*0026*/ 	.short	(.L_25 - .L_24)
	.align		4
.L_24:
        /*0028*/ 	.word	index@($__internal_0_$__cuda_sm10x_tcgen05_guardrail_trap_col_being_dealloced_not_returned_by_alloc)
        /*002c*/ 	.word	0x00000008


	//----- nvinfo : EIATTR_FRAME_SIZE
	.align		4
.L_25:
        /*0030*/ 	.byte	0x04, 0x11
        /*0032*/ 	.short	(.L_27 - .L_26)
	.align		4
.L_26:
        /*0034*/ 	.word	index@(_ZN7cutlass13device_kernelINS_4conv6kernel13ConvUniversalINS1_16ConvProblemShapeILNS1_8OperatorE1ELi3EEENS1_10collective14CollectiveConvINS1_47MainloopSm100TmaUmmaWarpSpecializedImplicitGemmILS5_1ELi12ELi3ELi1ELi2EN4cute5tupleIJNSA_1CILi1EEESD_SD_EEEEENSB_IJNSC_ILi64EEESG_NSB_IJNSC_ILi32EEEEEEEEENS_10tfloat32_tESK_NSA_8TiledMMAINSA_8MMA_AtomIJNSA_17SM100_MMA_TF32_SSISK_SK_fLi64ELi64ELNSA_4UMMA5MajorE0ELSP_1ELNSO_7ScaleInE0ELSQ_0EEEEEENSA_6LayoutISE_NSB_IJNSC_ILi0EEESU_SU_EEEEENSB_IJNSA_10UnderscoreESX_SX_EEEEENS7_6detail27Sm100ImplicitGemmTileTraitsINSA_20SM90_TMA_LOAD_IM2COLENSA_14ComposedLayoutINSA_7SwizzleILi3ELi4ELi3EEENSA_18smem_ptr_flag_bitsILi32EEENST_INSB_IJNSC_ILi8EEESH_EEENSB_IJSH_SD_EEEEEEEvEENS11_INSA_13SM90_TMA_LOADENS13_INS14_ILi2ELi5ELi2EEES17_NST_INSB_IJSH_NSC_ILi4EEEEEENSB_IJSD_SH_EEEEEEEvEEEENS_8epilogue10collective18CollectiveEpilogueINS1N_23Sm100TmaWarpSpecializedILi3ELi2ELi16ELb1ELb0EEEJSJ_NSB_IJNST_ISG_SD_EENST_ISH_SD_EEEEESK_NSB_IJNSB_IJllllEEESD_SU_EEESK_S1W_NS1N_6fusion15FusionCallbacksIS1R_NS1X_17LinearCombinationISK_fSK_fLNS_15FloatRoundStyleE2EEESJ_S1U_JEEENSA_5SM1004TMEM4LOAD26SM100_TMEM_LOAD_16dp128b8xES12_S1C_NSA_17SM75_U32x4_LDSM_NENSA_21SM90_TMA_STORE_IM2COLES1C_NSA_17SM90_U32x4_STSM_NENSA_39AutoVectorizingCopyWithAssumedAlignmentILi128EEEEEEvvEEEEvNT_6ParamsE)
        /*0038*/ 	.word	0x00000008


	//----- nvinfo : EIATTR_MIN_STACK_SIZE
	.align		4
.L_27:
        /*003c*/ 	.byte	0x04, 0x12
        /*003e*/ 	.short	(.L_29 - .L_28)
	.align		4
.L_28:
        /*0040*/ 	.word	index@(_ZN7cutlass13device_kernelINS_4conv6kernel13ConvUniversalINS1_16ConvProblemShapeILNS1_8OperatorE1ELi3EEENS1_10collective14CollectiveConvINS1_47MainloopSm100TmaUmmaWarpSpecializedImplicitGemmILS5_1ELi12ELi3ELi1ELi2EN4cute5tupleIJNSA_1CILi1EEESD_SD_EEEEENSB_IJNSC_ILi64EEESG_NSB_IJNSC_ILi32EEEEEEEEENS_10tfloat32_tESK_NSA_8TiledMMAINSA_8MMA_AtomIJNSA_17SM100_MMA_TF32_SSISK_SK_fLi64ELi64ELNSA_4UMMA5MajorE0ELSP_1ELNSO_7ScaleInE0ELSQ_0EEEEEENSA_6LayoutISE_NSB_IJNSC_ILi0EEESU_SU_EEEEENSB_IJNSA_10UnderscoreESX_SX_EEEEENS7_6detail27Sm100ImplicitGemmTileTraitsINSA_20SM90_TMA_LOAD_IM2COLENSA_14ComposedLayoutINSA_7SwizzleILi3ELi4ELi3EEENSA_18smem_ptr_flag_bitsILi32EEENST_INSB_IJNSC_ILi8EEESH_EEENSB_IJSH_SD_EEEEEEEvEENS11_INSA_13SM90_TMA_LOADENS13_INS14_ILi2ELi5ELi2EEES17_NST_INSB_IJSH_NSC_ILi4EEEEEENSB_IJSD_SH_EEEEEEEvEEEENS_8epilogue10collective18CollectiveEpilogueINS1N_23Sm100TmaWarpSpecializedILi3ELi2ELi16ELb1ELb0EEEJSJ_NSB_IJNST_ISG_SD_EENST_ISH_SD_EEEEESK_NSB_IJNSB_IJllllEEESD_SU_EEESK_S1W_NS1N_6fusion15FusionCallbacksIS1R_NS1X_17LinearCombinationISK_fSK_fLNS_15FloatRoundStyleE2EEESJ_S1U_JEEENSA_5SM1004TMEM4LOAD26SM100_TMEM_LOAD_16dp128b8xES12_S1C_NSA_17SM75_U32x4_LDSM_NENSA_21SM90_TMA_STORE_IM2COLES1C_NSA_17SM90_U32x4_STSM_NENSA_39AutoVectorizingCopyWithAssumedAlignmentILi128EEEEEEvvEEEEvNT_6ParamsE)
        /*0044*/ 	.word	0x00000008
.L_29:


//--------------------- .nv.compat                --------------------------
	.section	.nv.compat,"",@"SHT_CUDA_COMPAT_INFO"
	.align	4
        /*0000*/ 	.byte	0x02, 0x09, 0x01, 0x00, 0x02, 0x02, 0x02, 0x00, 0x02, 0x05, 0x05, 0x00, 0x03, 0x07, 0x01, 0x01
        /*0010*/ 	.byte	0x02, 0x03, 0x01, 0x00, 0x02, 0x06, 0x01, 0x00, 0x04, 0x0b, 0x08, 0x00, 0x09, 0x00, 0x00, 0x00
        /*0020*/ 	.byte	0x00, 0x00, 0x00, 0x00


//--------------------- .nv.info._ZN7cutlass13device_kernelINS_4conv6kernel13ConvUniversalINS1_16ConvProblemShapeILNS1_8OperatorE1ELi3EEENS1_10collective14CollectiveConvINS1_47MainloopSm100TmaUmmaWarpSpecializedImplicitGemmILS5_1ELi12ELi3ELi1ELi2EN4cute5tupleIJNSA_1CILi1EEESD_SD_EEEEENSB_IJNSC_ILi64EEESG_NSB_IJNSC_ILi32EEEEEEEEENS_10tfloat32_tESK_NSA_8TiledMMAINSA_8MMA_AtomIJNSA_17SM100_MMA_TF32_SSISK_SK_fLi64ELi64ELNSA_4UMMA5MajorE0ELSP_1ELNSO_7ScaleInE0ELSQ_0EEEEEENSA_6LayoutISE_NSB_IJNSC_ILi0EEESU_SU_EEEEENSB_IJNSA_10UnderscoreESX_SX_EEEEENS7_6detail27Sm100ImplicitGemmTileTraitsINSA_20SM90_TMA_LOAD_IM2COLENSA_14ComposedLayoutINSA_7SwizzleILi3ELi4ELi3EEENSA_18smem_ptr_flag_bitsILi32EEENST_INSB_IJNSC_ILi8EEESH_EEENSB_IJSH_SD_EEEEEEEvEENS11_INSA_13SM90_TMA_LOADENS13_INS14_ILi2ELi5ELi2EEES17_NST_INSB_IJSH_NSC_ILi4EEEEEENSB_IJSD_SH_EEEEEEEvEEEENS_8epilogue10collective18CollectiveEpilogueINS1N_23Sm100TmaWarpSpecializedILi3ELi2ELi16ELb1ELb0EEEJSJ_NSB_IJNST_ISG_SD_EENST_ISH_SD_EEEEESK_NSB_IJNSB_IJllllEEESD_SU_EEESK_S1W_NS1N_6fusion15FusionCallbacksIS1R_NS1X_17LinearCombinationISK_fSK_fLNS_15FloatRoundStyleE2EEESJ_S1U_JEEENSA_5SM1004TMEM4LOAD26SM100_TMEM_LOAD_16dp128b8xES12_S1C_NSA_17SM75_U32x4_LDSM_NENSA_21SM90_TMA_STORE_IM2COLES1C_NSA_17SM90_U32x4_STSM_NENSA_39AutoVectorizingCopyWithAssumedAlignmentILi128EEEEEEvvEEEEvNT_6ParamsE --------------------------
	.section	.nv.info._ZN7cutlass13device_kernelINS_4conv6kernel13ConvUniversalINS1_16ConvProblemShapeILNS1_8OperatorE1ELi3EEENS1_10collective14CollectiveConvINS1_47MainloopSm100TmaUmmaWarpSpecializedImplicitGemmILS5_1ELi12ELi3ELi1ELi2EN4cute5tupleIJNSA_1CILi1EEESD_SD_EEEEENSB_IJNSC_ILi64EEESG_NSB_IJNSC_ILi32EEEEEEEEENS_10tfloat32_tESK_NSA_8TiledMMAINSA_8MMA_AtomIJNSA_17SM100_MMA_TF32_SSISK_SK_fLi64ELi64ELNSA_4UMMA5MajorE0ELSP_1ELNSO_7ScaleInE0ELSQ_0EEEEEENSA_6LayoutISE_NSB_IJNSC_ILi0EEESU_SU_EEEEENSB_IJNSA_10UnderscoreESX_SX_EEEEENS7_6detail27Sm100ImplicitGemmTileTraitsINSA_20SM90_TMA_LOAD_IM2COLENSA_14ComposedLayoutINSA_7SwizzleILi3ELi4ELi3EEENSA_18smem_ptr_flag_bitsILi32EEENST_INSB_IJNSC_ILi8EEESH_EEENSB_IJSH_SD_EEEEEEEvEENS11_INSA_13SM90_TMA_LOADENS13_INS14_ILi2ELi5ELi2EEES17_NST_INSB_IJSH_NSC_ILi4EEEEEENSB_IJSD_SH_EEEEEEEvEEEENS_8epilogue10collective18CollectiveEpilogueINS1N_23Sm100TmaWarpSpecializedILi3ELi2ELi16ELb1ELb0EEEJSJ_NSB_IJNST_ISG_SD_EENST_ISH_SD_EEEEESK_NSB_IJNSB_IJllllEEESD_SU_EEESK_S1W_NS1N_6fusion15FusionCallbacksIS1R_NS1X_17LinearCombinationISK_fSK_fLNS_15FloatRoundStyleE2EEESJ_S1U_JEEENSA_5SM1004TMEM4LOAD26SM100_TMEM_LOAD_16dp128b8xES12_S1C_NSA_17SM75_U32x4_LDSM_NENSA_21SM90_TMA_STORE_IM2COLES1C_NSA_17SM90_U32x4_STSM_NENSA_39AutoVectorizingCopyWithAssumedAlignmentILi128EEEEEEvvEEEEvNT_6ParamsE,"",@"SHT_CUDA_INFO"
	.sectionflags	@""
	.align	4


	//----- nvinfo : EIATTR_CUDA_API_VERSION
	.align		4
        /*0000*/ 	.byte	0x04, 0x37
        /*0002*/ 	.short	(.L_31 - .L_30)
.L_30:
        /*0004*/ 	.word	0x00000082


	//----- nvinfo : EIATTR_KPARAM_INFO
	.align		4
.L_31:
        /*0008*/ 	.byte	0x04, 0x17
        /*000a*/ 	.short	(.L_33 - .L_32)
.L_32:
        /*000c*/ 	.word	0x00000000
        /*0010*/ 	.short	0x0000
        /*0012*/ 	.short	0x0000
        /*0014*/ 	.byte	0x00, 0xf0, 0x01, 0x24


	//----- nvinfo : EIATTR_AT_ENTRY_FRAGMENTS
	.align		4
.L_33:
        /*0018*/ 	.byte	0x04, 0x4f
        /*001a*/ 	.short	(.L_35 - .L_34)


	//   ....[0]....
.L_34:
        /*001c*/ 	.word	0x00000006


	//----- nvinfo : EIATTR_RESERVED_SMEM_USED
	.align		4
.L_35:
        /*0020*/ 	.byte	0x01, 0x41
	.zero		2


	//----- nvinfo : EIATTR_SPARSE_MMA_MASK
	.align		4
        /*0024*/ 	.byte	0x03, 0x50
        /*0026*/ 	.short	0x0000


	//----- nvinfo : EIATTR_TCGEN05_1CTA_USED
	.align		4
        /*0028*/ 	.byte	0x01, 0x51
	.zero		2


	//----- nvinfo : EIATTR_MAXREG_COUNT
	.align		4
        /*002c*/ 	.byte	0x03, 0x1b
        /*002e*/ 	.short	0x00ff


	//----- nvinfo : EIATTR_NUM_BARRIERS
	.align		4
        /*0030*/ 	.byte	0x02, 0x4c
        /*0032*/ 	.byte	0x07
	.zero		1


	//----- nvinfo : EIATTR_EXTERNS
	.align		4
        /*0034*/ 	.byte	0x04, 0x0f
        /*0036*/ 	.short	(.L_37 - .L_36)


	//   ....[0]....
	.align		4
.L_36:
        /*0038*/ 	.word	index@(__assertfail)


	//----- nvinfo : EIATTR_MERCURY_ISA_VERSION
	.align		4
.L_37:
        /*003c*/ 	.byte	0x03, 0x5f
        /*003e*/ 	.short	0x0101


	//----- nvinfo : EIATTR_INT_WARP_WIDE_INSTR_OFFSETS
	.align		4
        /*0040*/ 	.byte	0x04, 0x31
        /*0042*/ 	.short	(.L_39 - .L_38)


	//   ....[0]....
.L_38:
        /*0044*/ 	.word	0x00004300


	//   ....[1]....
        /*0048*/ 	.word	0x00004320


	//   ....[2]....
        /*004c*/ 	.word	0x00004350


	//   ....[3]....
        /*0050*/ 	.word	0x00005050


	//   ....[4]....
        /*0054*/ 	.word	0x00005170


	//   ....[5]....
        /*0058*/ 	.word	0x00005320


	//   ....[6]....
        /*005c*/ 	.word	0x00005380


	//----- nvinfo : EIATTR_COOP_GROUP_MASK_REGIDS
	.align		4
.L_39:
        /*0060*/ 	.byte	0x04, 0x29
        /*0062*/ 	.short	(.L_41 - .L_40)


	//   ....[0]....
.L_40:
        /*0064*/ 	.word	0xffffffff


	//   ....[1]....
        /*0068*/ 	.word	0xffffffff


	//   ....[2]....
        /*006c*/ 	.word	0xffffffff


	//   ....[3]....
        /*0070*/ 	.word	0xffffffff


	//   ....[4]....
        /*0074*/ 	.word	0xffffffff


	//   ....[5]....
        /*0078*/ 	.word	0xffffffff


	//   ....[6]....
        /*007c*/ 	.word	0xffffffff


	//   ....[7]....
        /*0080*/ 	.word	0xffffffff


	//   ....[8]....
        /*0084*/ 	.word	0xffffffff


	//   ....[9]....
        /*0088*/ 	.word	0xffffffff


	//   ....[10]....
        /*008c*/ 	.word	0xffffffff


	//   ....[11]....
        /*0090*/ 	.word	0xffffffff


	//----- nvinfo : EIATTR_COOP_GROUP_INSTR_OFFSETS
	.align		4
.L_41:
        /*0094*/ 	.byte	0x04, 0x28
        /*0096*/ 	.short	(.L_43 - .L_42)


	//   ....[0]....
.L_42:
        /*0098*/ 	.word	0x00000090


	//   ....[1]....
        /*009c*/ 	.word	0x00000520


	//   ....[2]....
        /*00a0*/ 	.word	0x000007c0


	//   ....[3]....
        /*00a4*/ 	.word	0x00000940


	//   ....[4]....
        /*00a8*/ 	.word	0x00000a40


	//   ....[5]....
        /*00ac*/ 	.word	0x00000b90


	//   ....[6]....
        /*00b0*/ 	.word	0x000024d0


	//   ....[7]....
        /*00b4*/ 	.word	0x00003630


	//   ....[8]....
        /*00b8*/ 	.word	0x00003840


	//   ....[9]....
        /*00bc*/ 	.word	0x00003870


	//   ....[10]....
        /*00c0*/ 	.word	0x000041e0


	//   ....[11]....
        /*00c4*/ 	.word	0x00004420


	//----- nvinfo : EIATTR_VRC_CTA_INIT_COUNT
	.align		4
.L_43:
        /*00c8*/ 	.byte	0x02, 0x4a
        /*00ca*/ 	.byte	0x80
	.zero		1


	//----- nvinfo : EIATTR_SYSCALL_OFFSETS
	.align		4
        /*00cc*/ 	.byte	0x04, 0x46
        /*00ce*/ 	.short	(.L_45 - .L_44)


	//   ....[0]....
.L_44:
        /*00d0*/ 	.word	0x00006110


	//   ....[1]....
        /*00d4*/ 	.word	0x00006200


	//   ....[2]....
        /*00d8*/ 	.word	0x00006c60


	//   ....[3]....
        /*00dc*/ 	.word	0x00007700


	//----- nvinfo : EIATTR_MBARRIER_INSTR_OFFSETS
	.align		4
.L_45:
        /*00e0*/ 	.byte	0x04, 0x39
        /*00e2*/ 	.short	(.L_47 - .L_46)


	//   ....[0]....
.L_46:
        /*00e4*/ 	.word	0x00000620
        /*00e8*/ 	.word	0x000000ff
        /*00ec*/ 	.word	0x00000000
        /*00f0*/ 	.short	0x0100
        /*00f2*/ 	.byte	0x04
	.zero		1


	//   ....[1]....
        /*00f4*/ 	.word	0x00000630
        /*00f8*/ 	.word	0x000000ff
        /*00fc*/ 	.word	0x00000060
        /*0100*/ 	.short	0x0100
        /*0102*/ 	.byte	0x04
	.zero		1


	//   ....[2]....
        /*0104*/ 	.word	0x00000640
        /*0108*/ 	.word	0x000000ff
        /*010c*/ 	.word	0x00000008
        /*0110*/ 	.short	0x0100
        /*0112*/ 	.byte	0x04
	.zero		1


	//   ....[3]....
        /*0114*/ 	.word	0x00000650
        /*0118*/ 	.word	0x000000ff
        /*011c*/ 	.word	0x00000068
        /*0120*/ 	.short	0x0100
        /*0122*/ 	.byte	0x04
	.zero		1


	//   ....[4]....
        /*0124*/ 	.word	0x00000660
        /*0128*/ 	.word	0x000000ff
        /*012c*/ 	.word	0x00000010
        /*0130*/ 	.short	0x0100
        /*0132*/ 	.byte	0x04
	.zero		1


	//   ....[5]....
        /*0134*/ 	.word	0x00000670
        /*0138*/ 	.word	0x000000ff
        /*013c*/ 	.word	0x00000070
        /*0140*/ 	.short	0x0100
        /*0142*/ 	.byte	0x04
	.zero		1


	//   ....[6]....
        /*0144*/ 	.word	0x00000680
        /*0148*/ 	.word	0x000000ff
        /*014c*/ 	.word	0x00000018
        /*0150*/ 	.short	0x0100
        /*0152*/ 	.byte	0x04
	.zero		1


	//   ....[7]....
        /*0154*/ 	.word	0x00000690
        /*0158*/ 	.word	0x000000ff
        /*015c*/ 	.word	0x00000078
        /*0160*/ 	.short	0x0100
        /*0162*/ 	.byte	0x04
	.zero		1


	//   ....[8]....
        /*0164*/ 	.word	0x000006a0
        /*0168*/ 	.word	0x000000ff
        /*016c*/ 	.word	0x00000020
        /*0170*/ 	.short	0x0100
        /*0172*/ 	.byte	0x04
	.zero		1


	//   ....[9]....
        /*0174*/ 	.word	0x000006b0
        /*0178*/ 	.word	0x000000ff
        /*017c*/ 	.word	0x00000080
        /*0180*/ 	.short	0x0100
        /*0182*/ 	.byte	0x04
	.zero		1


	//   ....[10]....
        /*0184*/ 	.word	0x000006c0
        /*0188*/ 	.word	0x000000ff
        /*018c*/ 	.word	0x00000028
        /*0190*/ 	.short	0x0100
        /*0192*/ 	.byte	0x04
	.zero		1


	//   ....[11]....
        /*0194*/ 	.word	0x000006d0
        /*0198*/ 	.word	0x000000ff
        /*019c*/ 	.word	0x00000088
        /*01a0*/ 	.short	0x0100
        /*01a2*/ 	.byte	0x04
	.zero		1


	//   ....[12]....
        /*01a4*/ 	.word	0x000006e0
        /*01a8*/ 	.word	0x000000ff
        /*01ac*/ 	.word	0x00000030
        /*01b0*/ 	.short	0x0100
        /*01b2*/ 	.byte	0x04
	.zero		1


	//   ....[13]....
        /*01b4*/ 	.word	0x000006f0
        /*01b8*/ 	.word	0x000000ff
        /*01bc*/ 	.word	0x00000090
        /*01c0*/ 	.short	0x0100
        /*01c2*/ 	.byte	0x04
	.zero		1


	//   ....[14]....
        /*01c4*/ 	.word	0x00000700
        /*01c8*/ 	.word	0x000000ff
        /*01cc*/ 	.word	0x00000038
        /*01d0*/ 	.short	0x0100
        /*01d2*/ 	.byte	0x04
	.zero		1


	//   ....[15]....
        /*01d4*/ 	.word	0x00000710
        /*01d8*/ 	.word	0x000000ff
        /*01dc*/ 	.word	0x00000098
        /*01e0*/ 	.short	0x0100
        /*01e2*/ 	.byte	0x04
	.zero		1


	//   ....[16]....
        /*01e4*/ 	.word	0x00000720
        /*01e8*/ 	.word	0x000000ff
        /*01ec*/ 	.word	0x00000040
        /*01f0*/ 	.short	0x0100
        /*01f2*/ 	.byte	0x04
	.zero		1


	//   ....[17]....
        /*01f4*/ 	.word	0x00000730
        /*01f8*/ 	.word	0x000000ff
        /*01fc*/ 	.word	0x000000a0
        /*0200*/ 	.short	0x0100
        /*0202*/ 	.byte	0x04
	.zero		1


	//   ....[18]....
        /*0204*/ 	.word	0x00000740
        /*0208*/ 	.word	0x000000ff
        /*020c*/ 	.word	0x00000048
        /*0210*/ 	.short	0x0100
        /*0212*/ 	.byte	0x04
	.zero		1


	//   ....[19]....
        /*0214*/ 	.word	0x00000750
        /*0218*/ 	.word	0x000000ff
        /*021c*/ 	.word	0x000000a8
        /*0220*/ 	.short	0x0100
        /*0222*/ 	.byte	0x04
	.zero		1


	//   ....[20]....
        /*0224*/ 	.word	0x00000760
        /*0228*/ 	.word	0x000000ff
        /*022c*/ 	.word	0x00000050
        /*0230*/ 	.short	0x0100
        /*0232*/ 	.byte	0x04
	.zero		1


	//   ....[21]....
        /*0234*/ 	.word	0x00000770
        /*0238*/ 	.word	0x000000ff
        /*023c*/ 	.word	0x000000b0
        /*0240*/ 	.short	0x0100
        /*0242*/ 	.byte	0x04
	.zero		1


	//   ....[22]....
        /*0244*/ 	.word	0x00000780
        /*0248*/ 	.word	0x000000ff
        /*024c*/ 	.word	0x00000058
        /*0250*/ 	.short	0x0100
        /*0252*/ 	.byte	0x04
	.zero		1


	//   ....[23]....
        /*0254*/ 	.word	0x00000790
        /*0258*/ 	.word	0x000000ff
        /*025c*/ 	.word	0x000000b8
        /*0260*/ 	.short	0x0100
        /*0262*/ 	.byte	0x04
	.zero		1


	//   ....[24]....
        /*0264*/ 	.word	0x000008d0
        /*0268*/ 	.word	0x000000ff
        /*026c*/ 	.word	0x000000c0
        /*0270*/ 	.short	0x0100
        /*0272*/ 	.byte	0x04
	.zero		1


	//   ....[25]....
        /*0274*/ 	.word	0x000008e0
        /*0278*/ 	.word	0x000000ff
        /*027c*/ 	.word	0x000000d8
        /*0280*/ 	.short	0x0100
        /*0282*/ 	.byte	0x04
	.zero		1


	//   ....[26]....
        /*0284*/ 	.word	0x000008f0
        /*0288*/ 	.word	0x000000ff
        /*028c*/ 	.word	0x000000c8
        /*0290*/ 	.short	0x0100
        /*0292*/ 	.byte	0x04
	.zero		1


	//   ....[27]....
        /*0294*/ 	.word	0x00000900
        /*0298*/ 	.word	0x000000ff
        /*029c*/ 	.word	0x000000e0
        /*02a0*/ 	.short	0x0100
        /*02a2*/ 	.byte	0x04
	.zero		1


	//   ....[28]....
        /*02a4*/ 	.word	0x00000910
        /*02a8*/ 	.word	0x000000ff
        /*02ac*/ 	.word	0x000000d0
        /*02b0*/ 	.short	0x0100
        /*02b2*/ 	.byte	0x04
	.zero		1


	//   ....[29]....
        /*02b4*/ 	.word	0x00000920
        /*02b8*/ 	.word	0x000000ff
        /*02bc*/ 	.word	0x000000e8
        /*02c0*/ 	.short	0x0100
        /*02c2*/ 	.byte	0x04
	.zero		1


	//   ....[30]....
        /*02c4*/ 	.word	0x00000a10
        /*02c8*/ 	.word	0x000000ff
        /*02cc*/ 	.word	0x000000f0
        /*02d0*/ 	.short	0x0100
        /*02d2*/ 	.byte	0x06
	.zero		1


	//   ....[31]....
        /*02d4*/ 	.word	0x00000a20
        /*02d8*/ 	.word	0x000000ff
        /*02dc*/ 	.word	0x000000f8
        /*02e0*/ 	.short	0x0100
        /*02e2*/ 	.byte	0x06
	.zero		1


	//   ....[32]....
        /*02e4*/ 	.word	0x00000b60
        /*02e8*/ 	.word	0x000000ff
        /*02ec*/ 	.word	0x00000100
        /*02f0*/ 	.short	0x0100
        /*02f2*/ 	.byte	0x06
	.zero		1


	//   ....[33]....
        /*02f4*/ 	.word	0x00000b70
        /*02f8*/ 	.word	0x000000ff
        /*02fc*/ 	.word	0x00000108
        /*0300*/ 	.short	0x0100
        /*0302*/ 	.byte	0x06
	.zero		1


	//   ....[34]....
        /*0304*/ 	.word	0x00000cc0
        /*0308*/ 	.word	0x000000ff
        /*030c*/ 	.word	0x00000110
        /*0310*/ 	.short	0x0100
        /*0312*/ 	.byte	0x04
	.zero		1


	//   ....[35]....
        /*0314*/ 	.word	0x00000cd0
        /*0318*/ 	.word	0x000000ff
        /*031c*/ 	.word	0x00000120
        /*0320*/ 	.short	0x0100
        /*0322*/ 	.byte	0x04
	.zero		1


	//   ....[36]....
        /*0324*/ 	.word	0x00000ce0
        /*0328*/ 	.word	0x000000ff
        /*032c*/ 	.word	0x00000118
        /*0330*/ 	.short	0x0100
        /*0332*/ 	.byte	0x04
	.zero		1


	//   ....[37]....
        /*0334*/ 	.word	0x00000cf0
        /*0338*/ 	.word	0x000000ff
        /*033c*/ 	.word	0x00000128
        /*0340*/ 	.short	0x0100
        /*0342*/ 	.byte	0x04
	.zero		1


	//   ....[38]....
        /*0344*/ 	.word	0x00001670
        /*0348*/ 	.word	0x000000ff
        /*034c*/ 	.word	0x00000060
        /*0350*/ 	.short	0x010a
        /*0352*/ 	.byte	0x04
	.zero		1


	//   ....[39]....
        /*0354*/ 	.word	0x00001990
        /*0358*/ 	.word	0x000000ff
        /*035c*/ 	.word	0x00000060
        /*0360*/ 	.short	0x010a
        /*0362*/ 	.byte	0x11
	.zero		1


	//   ....[40]....
        /*0364*/ 	.word	0x00001b00
        /*0368*/ 	.word	0x000000ff
        /*036c*/ 	.word	0x00000060
        /*0370*/ 	.short	0x010a
        /*0372*/ 	.byte	0x08
	.zero		1


	//   ....[41]....
        /*0374*/ 	.word	0x00001d80
        /*0378*/ 	.word	0x000000ff
        /*037c*/ 	.word	0x000000f8
        /*0380*/ 	.short	0x0101
        /*0382*/ 	.byte	0x2d
	.zero		1


	//   ....[42]....
        /*0384*/ 	.word	0x00001db0
        /*0388*/ 	.word	0x000000ff
        /*038c*/ 	.word	0x00000060
        /*0390*/ 	.short	0x010a
        /*0392*/ 	.byte	0x04
	.zero		1


	//   ....[43]....
        /*0394*/ 	.word	0x000020a0
        /*0398*/ 	.word	0x000000ff
        /*039c*/ 	.word	0x00000060
        /*03a0*/ 	.short	0x010a
        /*03a2*/ 	.byte	0x09
	.zero		1


	//   ....[44]....
        /*03a4*/ 	.word	0x00002210
        /*03a8*/ 	.word	0x000000ff
        /*03ac*/ 	.word	0x00000060
        /*03b0*/ 	.short	0x010a
        /*03b2*/ 	.byte	0x08
	.zero		1


	//   ....[45]....
        /*03b4*/ 	.word	0x000024e0
        /*03b8*/ 	.word	0x000000ff
        /*03bc*/ 	.word	0x00000100
        /*03c0*/ 	.short	0x010a
        /*03c2*/ 	.byte	0x2d
	.zero		1


	//   ....[46]....
        /*03c4*/ 	.word	0x000025a0
        /*03c8*/ 	.word	0x000000ff
        /*03cc*/ 	.word	0x00000000
        /*03d0*/ 	.short	0x0101
        /*03d2*/ 	.byte	0x04
	.zero		1


	//   ....[47]....
        /*03d4*/ 	.word	0x00002ba0
        /*03d8*/ 	.word	0x000000ff
        /*03dc*/ 	.word	0x00000000
        /*03e0*/ 	.short	0x010a
        /*03e2*/ 	.byte	0x04
	.zero		1


	//   ....[48]....
        /*03e4*/ 	.word	0x00002c40
        /*03e8*/ 	.word	0x000000ff
        /*03ec*/ 	.word	0x00000000
        /*03f0*/ 	.short	0x010a
        /*03f2*/ 	.byte	0x05
	.zero		1


	//   ....[49]....
        /*03f4*/ 	.word	0x00002ce0
        /*03f8*/ 	.word	0x000000ff
        /*03fc*/ 	.word	0x00000000
        /*0400*/ 	.short	0x010a
        /*0402*/ 	.byte	0x05
	.zero		1


	//   ....[50]....
        /*0404*/ 	.word	0x00002d80
        /*0408*/ 	.word	0x000000ff
        /*040c*/ 	.word	0x00000000
        /*0410*/ 	.short	0x010a
        /*0412*/ 	.byte	0x05
	.zero		1


	//   ....[51]....
        /*0414*/ 	.word	0x00002e20
        /*0418*/ 	.word	0x000000ff
        /*041c*/ 	.word	0x00000000
        /*0420*/ 	.short	0x010a
        /*0422*/ 	.byte	0x05
	.zero		1


	//   ....[52]....
        /*0424*/ 	.word	0x00002ec0
        /*0428*/ 	.word	0x000000ff
        /*042c*/ 	.word	0x00000000
        /*0430*/ 	.short	0x010a
        /*0432*/ 	.byte	0x05
	.zero		1


	//   ....[53]....
        /*0434*/ 	.word	0x00002f60
        /*0438*/ 	.word	0x000000ff
        /*043c*/ 	.word	0x00000000
        /*0440*/ 	.short	0x010a
        /*0442*/ 	.byte	0x05
	.zero		1


	//   ....[54]....
        /*0444*/ 	.word	0x00003000
        /*0448*/ 	.word	0x000000ff
        /*044c*/ 	.word	0x00000000
        /*0450*/ 	.short	0x010a
        /*0452*/ 	.byte	0x05
	.zero		1


	//   ....[55]....
        /*0454*/ 	.word	0x000030a0
        /*0458*/ 	.word	0x000000ff
        /*045c*/ 	.word	0x00000000
        /*0460*/ 	.short	0x010a
        /*0462*/ 	.byte	0x05
	.zero		1


	//   ....[56]....
        /*0464*/ 	.word	0x00003140
        /*0468*/ 	.word	0x000000ff
        /*046c*/ 	.word	0x00000000
        /*0470*/ 	.short	0x010a
        /*0472*/ 	.byte	0x05
	.zero		1


	//   ....[57]....
        /*0474*/ 	.word	0x000031e0
        /*0478*/ 	.word	0x000000ff
        /*047c*/ 	.word	0x00000000
        /*0480*/ 	.short	0x010a
        /*0482*/ 	.byte	0x05
	.zero		1


	//   ....[58]....
        /*0484*/ 	.word	0x00003290
        /*0488*/ 	.word	0x00000000
        /*048c*/ 	.word	0x00000000
        /*0490*/ 	.short	0x010a
        /*0492*/ 	.byte	0xff
	.zero		1


	//   ....[59]....
        /*0494*/ 	.word	0x000033e0
        /*0498*/ 	.word	0x000000ff
        /*049c*/ 	.word	0x00000108
        /*04a0*/ 	.short	0x010a
        /*04a2*/ 	.byte	0x04
	.zero		1


	//   ....[60]....
        /*04a4*/ 	.word	0x00003480
        /*04a8*/ 	.word	0x000000ff
        /*04ac*/ 	.word	0x00000100
        /*04b0*/ 	.short	0x010a
        /*04b2*/ 	.byte	0x04
	.zero		1


	//   ....[61]....
        /*04b4*/ 	.word	0x00003520
        /*04b8*/ 	.word	0x000000ff
        /*04bc*/ 	.word	0x00000000
        /*04c0*/ 	.short	0x0101
        /*04c2*/ 	.byte	0x05
	.zero		1


	//   ....[62]....
        /*04c4*/ 	.word	0x00003560
        /*04c8*/ 	.word	0x000000ff
        /*04cc*/ 	.word	0x00000108
        /*04d0*/ 	.short	0x0106
        /*04d2*/ 	.byte	0x04
	.zero		1


	//   ....[63]....
        /*04d4*/ 	.word	0x000035a0
        /*04d8*/ 	.word	0x00000000
        /*04dc*/ 	.word	0x00000108
        /*04e0*/ 	.short	0x010a
        /*04e2*/ 	.byte	0xff
	.zero		1


	//   ....[64]....
        /*04e4*/ 	.word	0x00003b10
        /*04e8*/ 	.word	0x000000ff
        /*04ec*/ 	.word	0x00000100
        /*04f0*/ 	.short	0x010a
        /*04f2*/ 	.byte	0x14
	.zero		1


	//   ....[65]....
        /*04f4*/ 	.word	0x00003bc0
        /*04f8*/ 	.word	0x000000ff
        /*04fc*/ 	.word	0x00000000
        /*0500*/ 	.short	0x0101
        /*0502*/ 	.byte	0x19
	.zero		1


	//   ....[66]....
        /*0504*/ 	.word	0x00003bd0
        /*0508*/ 	.word	0x000000ff
        /*050c*/ 	.word	0x00000120
        /*0510*/ 	.short	0x010a
        /*0512*/ 	.byte	0x18
	.zero		1


	//   ....[67]....
        /*0514*/ 	.word	0x00003c70
        /*0518*/ 	.word	0x000000ff
        /*051c*/ 	.word	0x00000000
        /*0520*/ 	.short	0x010a
        /*0522*/ 	.byte	0x04
	.zero		1


	//   ....[68]....
        /*0524*/ 	.word	0x00003cd0
        /*0528*/ 	.word	0x000000ff
        /*052c*/ 	.word	0x00000000
        /*0530*/ 	.short	0x010a
        /*0532*/ 	.byte	0x12
	.zero		1


	//   ....[69]....
        /*0534*/ 	.word	0x00003e20
        /*0538*/ 	.word	0x000000ff
        /*053c*/ 	.word	0x00000000
        /*0540*/ 	.short	0x010a
        /*0542*/ 	.byte	0x05
	.zero		1


	//   ....[70]....
        /*0544*/ 	.word	0x00004130
        /*0548*/ 	.word	0x000000ff
        /*054c*/ 	.word	0x00000000
        /*0550*/ 	.short	0x010a
        /*0552*/ 	.byte	0x04
	.zero		1


	//   ....[71]....
        /*0554*/ 	.word	0x000041c0
        /*0558*/ 	.word	0x000000ff
        /*055c*/ 	.word	0x00000000
        /*0560*/ 	.short	0x010a
        /*0562*/ 	.byte	0x04
	.zero		1


	//   ....[72]....
        /*0564*/ 	.word	0x00004710
        /*0568*/ 	.word	0x000000ff
        /*056c*/ 	.word	0x00000100
        /*0570*/ 	.short	0x010a
        /*0572*/ 	.byte	0x18
	.zero		1


	//   ....[73]....
        /*0574*/ 	.word	0x000047b0
        /*0578*/ 	.word	0x000000ff
        /*057c*/ 	.word	0x00000000
        /*0580*/ 	.short	0x0101
        /*0582*/ 	.byte	0x24
	.zero		1


	//   ....[74]....
        /*0584*/ 	.word	0x00004ce0
        /*0588*/ 	.word	0x000000ff
        /*058c*/ 	.word	0x000000f8
        /*0590*/ 	.short	0x010a
        /*0592*/ 	.byte	0x18
	.zero		1


	//   ....[75]....
        /*0594*/ 	.word	0x00004eb0
        /*0598*/ 	.word	0x000000ff
        /*059c*/ 	.word	0x000000d8
        /*05a0*/ 	.short	0x010a
        /*05a2*/ 	.byte	0x07
	.zero		1


	//   ....[76]....
        /*05a4*/ 	.word	0x00005200
        /*05a8*/ 	.word	0x000000ff
        /*05ac*/ 	.word	0x000000c0
        /*05b0*/ 	.short	0x010b
        /*05b2*/ 	.byte	0x07
	.zero		1


	//   ....[77]....
        /*05b4*/ 	.word	0x00005210
        /*05b8*/ 	.word	0x000000ff
        /*05bc*/ 	.word	0x00000000
        /*05c0*/ 	.short	0x0101
        /*05c2*/ 	.byte	0x06
	.zero		1


	//   ....[78]....
        /*05c4*/ 	.word	0x00005220
        /*05c8*/ 	.word	0x000000ff
        /*05cc*/ 	.word	0x000000d8
        /*05d0*/ 	.short	0x010a
        /*05d2*/ 	.byte	0x04
	.zero		1


	//   ....[79]....
        /*05d4*/ 	.word	0x00005440
        /*05d8*/ 	.word	0x000000ff
        /*05dc*/ 	.word	0x000000c0
        /*05e0*/ 	.short	0x010b
        /*05e2*/ 	.byte	0x04
	.zero		1


	//   ....[80]....
        /*05e4*/ 	.word	0x00005450
        /*05e8*/ 	.word	0x000000ff
        /*05ec*/ 	.word	0x00000000
        /*05f0*/ 	.short	0x0101
        /*05f2*/ 	.byte	0x05
	.zero		1


	//   ....[81]....
        /*05f4*/ 	.word	0x000054a0
        /*05f8*/ 	.word	0x000000ff
        /*05fc*/ 	.word	0x00000000
        /*0600*/ 	.short	0x010a
        /*0602*/ 	.byte	0x04
	.zero		1


	//   ....[82]....
        /*0604*/ 	.word	0x00005570
        /*0608*/ 	.word	0x00000002
        /*060c*/ 	.word	0x00000000
        /*0610*/ 	.short	0x010a
        /*0612*/ 	.byte	0xff
	.zero		1


	//   ....[83]....
        /*0614*/ 	.word	0x000055e0
        /*0618*/ 	.word	0x00000004
        /*061c*/ 	.word	0x00000000
        /*0620*/ 	.short	0x010a
        /*0622*/ 	.byte	0xff
	.zero		1


	//   ....[84]....
        /*0624*/ 	.word	0x000059d0
        /*0628*/ 	.word	0x000000ff
        /*062c*/ 	.word	0x00000100
        /*0630*/ 	.short	0x010a
        /*0632*/ 	.byte	0x31
	.zero		1


	//   ....[85]....
        /*0634*/ 	.word	0x00005aa0
        /*0638*/ 	.word	0x000000ff
        /*063c*/ 	.word	0x00000000
        /*0640*/ 	.short	0x0101
        /*0642*/ 	.byte	0x04
	.zero		1


	//   ....[86]....
        /*0644*/ 	.word	0x000066a0
        /*0648*/ 	.word	0x00000003
        /*064c*/ 	.word	0x000000c0
        /*0650*/ 	.short	0x010a
        /*0652*/ 	.byte	0xff
	.zero		1


	//   ....[87]....
        /*0654*/ 	.word	0x00006740
        /*0658*/ 	.word	0x00000055
        /*065c*/ 	.word	0x00000110
        /*0660*/ 	.short	0x010a
        /*0662*/ 	.byte	0xff
	.zero		1


	//   ....[88]....
        /*0664*/ 	.word	0x00006900
        /*0668*/ 	.word	0x00000003
        /*066c*/ 	.word	0x000000c0
        /*0670*/ 	.short	0x010a
        /*0672*/ 	.byte	0xff
	.zero		1


	//   ....[89]....
        /*0674*/ 	.word	0x00006b40
        /*0678*/ 	.word	0x00000055
        /*067c*/ 	.word	0x00000110
        /*0680*/ 	.short	0x010a
        /*0682*/ 	.byte	0xff
	.zero		1


	//   ....[90]....
        /*0684*/ 	.word	0x00007420
        /*0688*/ 	.word	0x00000000
        /*068c*/ 	.word	0x00000000
        /*0690*/ 	.short	0x0101
        /*0692*/ 	.byte	0xff
	.zero		1


	//   ....[91]....
        /*0694*/ 	.word	0x00007430
        /*0698*/ 	.word	0x00000003
        /*069c*/ 	.word	0x000000c0
        /*06a0*/ 	.short	0x010a
        /*06a2*/ 	.byte	0xff
	.zero		1


	//   ....[92]....
        /*06a4*/ 	.word	0x00007500
        /*06a8*/ 	.word	0x00000003
        /*06ac*/ 	.word	0x000000c0
        /*06b0*/ 	.short	0x010a
        /*06b2*/ 	.byte	0xff
	.zero		1


	//   ....[93]....
        /*06b4*/ 	.word	0x00007b30
        /*06b8*/ 	.word	0x000000ff
        /*06bc*/ 	.word	0x00000000
        /*06c0*/ 	.short	0x0101
        /*06c2*/ 	.byte	0x04
	.zero		1


	//   ....[94]....
        /*06c4*/ 	.word	0x00007f50
        /*06c8*/ 	.word	0x00000002
        /*06cc*/ 	.word	0x00000000
        /*06d0*/ 	.short	0x0101
        /*06d2*/ 	.byte	0xff
	.zero		1


	//   ....[95]....
        /*06d4*/ 	.word	0x000081c0
        /*06d8*/ 	.word	0x000000ff
        /*06dc*/ 	.word	0x00000000
        /*06e0*/ 	.short	0x0101
        /*06e2*/ 	.byte	0x04
	.zero		1


	//   ....[96]....
        /*06e4*/ 	.word	0x000081f0
        /*06e8*/ 	.word	0x00000000
        /*06ec*/ 	.word	0x00000060
        /*06f0*/ 	.short	0x010a
        /*06f2*/ 	.byte	0xff
	.zero		1


	//   ....[97]....
        /*06f4*/ 	.word	0x00008250
        /*06f8*/ 	.word	0x00000000
        /*06fc*/ 	.word	0x00000060
        /*0700*/ 	.short	0x010a
        /*0702*/ 	.byte	0xff
	.zero		1


	//   ....[98]....
        /*0704*/ 	.word	0x000082b0
        /*0708*/ 	.word	0x00000000
        /*070c*/ 	.word	0x00000100
        /*0710*/ 	.short	0x010a
        /*0712*/ 	.byte	0xff
	.zero		1


	//   ....[99]....
        /*0714*/ 	.word	0x00008310
        /*0718*/ 	.word	0x00000000
        /*071c*/ 	.word	0x00000000
        /*0720*/ 	.short	0x010a
        /*0722*/ 	.byte	0xff
	.zero		1


	//   ....[100]....
        /*0724*/ 	.word	0x00008370
        /*0728*/ 	.word	0x00000000
        /*072c*/ 	.word	0x00000000
        /*0730*/ 	.short	0x010a
        /*0732*/ 	.byte	0xff
	.zero		1


	//   ....[101]....
        /*0734*/ 	.word	0x000083d0
        /*0738*/ 	.word	0x00000000
        /*073c*/ 	.word	0x00000000
        /*0740*/ 	.short	0x010a
        /*0742*/ 	.byte	0xff
	.zero		1


	//   ....[102]....
        /*0744*/ 	.word	0x00008430
        /*0748*/ 	.word	0x00000000
        /*074c*/ 	.word	0x00000000
        /*0750*/ 	.short	0x010a
        /*0752*/ 	.byte	0xff
	.zero		1


	//   ....[103]....
        /*0754*/ 	.word	0x00008490
        /*0758*/ 	.word	0x00000000
        /*075c*/ 	.word	0x00000000
        /*0760*/ 	.short	0x010a
        /*0762*/ 	.byte	0xff
	.zero		1


	//   ....[104]....
        /*0764*/ 	.word	0x000084f0
        /*0768*/ 	.word	0x00000000
        /*076c*/ 	.word	0x00000000
        /*0770*/ 	.short	0x010a
        /*0772*/ 	.byte	0xff
	.zero		1


	//   ....[105]....
        /*0774*/ 	.word	0x00008550
        /*0778*/ 	.word	0x00000000
        /*077c*/ 	.word	0x00000000
        /*0780*/ 	.short	0x010a
        /*0782*/ 	.byte	0xff
	.zero		1


	//   ....[106]....
        /*0784*/ 	.word	0x000085b0
        /*0788*/ 	.word	0x00000000
        /*078c*/ 	.word	0x00000000
        /*0790*/ 	.short	0x010a
        /*0792*/ 	.byte	0xff
	.zero		1


	//   ....[107]....
        /*0794*/ 	.word	0x00008610
        /*0798*/ 	.word	0x00000000
        /*079c*/ 	.word	0x00000000
        /*07a0*/ 	.short	0x010a
        /*07a2*/ 	.byte	0xff
	.zero		1


	//   ....[108]....
        /*07a4*/ 	.word	0x00008670
        /*07a8*/ 	.word	0x00000000
        /*07ac*/ 	.word	0x00000000
        /*07b0*/ 	.short	0x010a
        /*07b2*/ 	.byte	0xff
	.zero		1


	//   ....[109]....
        /*07b4*/ 	.word	0x000086d0
        /*07b8*/ 	.word	0x00000000
        /*07bc*/ 	.word	0x00000000
        /*07c0*/ 	.short	0x010a
        /*07c2*/ 	.byte	0xff
	.zero		1


	//   ....[110]....
        /*07c4*/ 	.word	0x00008730
        /*07c8*/ 	.word	0x00000004
        /*07cc*/ 	.word	0x00000108
        /*07d0*/ 	.short	0x010a
        /*07d2*/ 	.byte	0xff
	.zero		1


	//   ....[111]....
        /*07d4*/ 	.word	0x00008790
        /*07d8*/ 	.word	0x00000004
        /*07dc*/ 	.word	0x00000100
        /*07e0*/ 	.short	0x010a
        /*07e2*/ 	.byte	0xff
	.zero		1


	//   ....[112]....
        /*07e4*/ 	.word	0x000087f0
        /*07e8*/ 	.word	0x00000000
        /*07ec*/ 	.word	0x00000100
        /*07f0*/ 	.short	0x010a
        /*07f2*/ 	.byte	0xff
	.zero		1


	//   ....[113]....
        /*07f4*/ 	.word	0x00008850
        /*07f8*/ 	.word	0x00000005
        /*07fc*/ 	.word	0x00000120
        /*0800*/ 	.short	0x010a
        /*0802*/ 	.byte	0xff
	.zero		1


	//   ....[114]....
        /*0804*/ 	.word	0x000088b0
        /*0808*/ 	.word	0x00000000
        /*080c*/ 	.word	0x00000000
        /*0810*/ 	.short	0x010a
        /*0812*/ 	.byte	0xff
	.zero		1


	//   ....[115]....
        /*0814*/ 	.word	0x00008910
        /*0818*/ 	.word	0x00000000
        /*081c*/ 	.word	0x00000000
        /*0820*/ 	.short	0x010a
        /*0822*/ 	.byte	0xff
	.zero		1


	//   ....[116]....
        /*0824*/ 	.word	0x00008970
        /*0828*/ 	.word	0x00000000
        /*082c*/ 	.word	0x00000000
        /*0830*/ 	.short	0x010a
        /*0832*/ 	.byte	0xff
	.zero		1


	//   ....[117]....
        /*0834*/ 	.word	0x000089d0
        /*0838*/ 	.word	0x00000000
        /*083c*/ 	.word	0x00000100
        /*0840*/ 	.short	0x010a
        /*0842*/ 	.byte	0xff
	.zero		1


	//   ....[118]....
        /*0844*/ 	.word	0x00008a30
        /*0848*/ 	.word	0x00000000
        /*084c*/ 	.word	0x000000f8
        /*0850*/ 	.short	0x010a
        /*0852*/ 	.byte	0xff
	.zero		1


	//   ....[119]....
        /*0854*/ 	.word	0x00008a90
        /*0858*/ 	.word	0x00000008
        /*085c*/ 	.word	0x000000d8
        /*0860*/ 	.short	0x010a
        /*0862*/ 	.byte	0xff
	.zero		1


	//   ....[120]....
        /*0864*/ 	.word	0x00008af0
        /*0868*/ 	.word	0x00000005
        /*086c*/ 	.word	0x000000d8
        /*0870*/ 	.short	0x010a
        /*0872*/ 	.byte	0xff
	.zero		1


	//   ....[121]....
        /*0874*/ 	.word	0x00008b50
        /*0878*/ 	.word	0x00000000
        /*087c*/ 	.word	0x00000000
        /*0880*/ 	.short	0x010a
        /*0882*/ 	.byte	0xff
	.zero		1


	//   ....[122]....
        /*0884*/ 	.word	0x00008ba0
        /*0888*/ 	.word	0x00000002
        /*088c*/ 	.word	0x00000000
        /*0890*/ 	.short	0x010a
        /*0892*/ 	.byte	0xff
	.zero		1


	//   ....[123]....
        /*0894*/ 	.word	0x00008c00
        /*0898*/ 	.word	0x00000000
        /*089c*/ 	.word	0x00000100
        /*08a0*/ 	.short	0x010a
        /*08a2*/ 	.byte	0xff
	.zero		1


	//   ....[124]....
        /*08a4*/ 	.word	0x00008c50
        /*08a8*/ 	.word	0x00000003
        /*08ac*/ 	.word	0x000000c0
        /*08b0*/ 	.short	0x010a
        /*08b2*/ 	.byte	0xff
	.zero		1


	//   ....[125]....
        /*08b4*/ 	.word	0x00008ca0
        /*08b8*/ 	.word	0x00000055
        /*08bc*/ 	.word	0x00000110
        /*08c0*/ 	.short	0x010a
        /*08c2*/ 	.byte	0xff
	.zero		1


	//   ....[126]....
        /*08c4*/ 	.word	0x00008cf0
        /*08c8*/ 	.word	0x00000003
        /*08cc*/ 	.word	0x000000c0
        /*08d0*/ 	.short	0x010a
        /*08d2*/ 	.byte	0xff
	.zero		1


	//----- nvinfo : EIATTR_NUM_MBARRIERS
	.align		4
.L_47:
        /*08d4*/ 	.byte	0x03, 0x38
        /*08d6*/ 	.short	0x0026


	//----- nvinfo : EIATTR_EXIT_INSTR_OFFSETS
	.align		4
        /*08d8*/ 	.byte	0x04, 0x1c
        /*08da*/ 	.short	(.L_49 - .L_48)


	//   ....[0]....
.L_48:
        /*08dc*/ 	.word	0x000032c0


	//   ....[1]....
        /*08e0*/ 	.word	0x00003570


	//   ....[2]....
        /*08e4*/ 	.word	0x000035d0


	//   ....[3]....
        /*08e8*/ 	.word	0x00004430


	//   ....[4]....
        /*08ec*/ 	.word	0x00005610


	//   ....[5]....
        /*08f0*/ 	.word	0x00005650


	//   ....[6]....
        /*08f4*/ 	.word	0x000080a0


	//   ....[7]....
        /*08f8*/ 	.word	0x00008120


	//   ....[8]....
        /*08fc*/ 	.word	0x00008150


	//   ....[9]....
        /*0900*/ 	.word	0x000081d0


	//----- nvinfo : EIATTR_MAX_THREADS
	.align		4
.L_49:
        /*0904*/ 	.byte	0x04, 0x05
        /*0906*/ 	.short	(.L_51 - .L_50)
.L_50:
        /*0908*/ 	.word	0x00000100
        /*090c*/ 	.word	0x00000001
        /*0910*/ 	.word	0x00000001


	//----- nvinfo : EIATTR_CRS_STACK_SIZE
	.align		4
.L_51:
        /*0914*/ 	.byte	0x04, 0x1e
        /*0916*/ 	.short	(.L_53 - .L_52)
.L_52:
        /*0918*/ 	.word	0x00000000


	//----- nvinfo : EIATTR_CBANK_PARAM_SIZE
	.align		4
.L_53:
        /*091c*/ 	.byte	0x03, 0x19
        /*091e*/ 	.short	0x0900


	//----- nvinfo : EIATTR_PARAM_CBANK
	.align		4
        /*0920*/ 	.byte	0x04, 0x0a
        /*0922*/ 	.short	(.L_55 - .L_54)
	.align		4
.L_54:
        /*0924*/ 	.word	index@(.nv.constant0._ZN7cutlass13device_kernelINS_4conv6kernel13ConvUniversalINS1_16ConvProblemShapeILNS1_8OperatorE1ELi3EEENS1_10collective14CollectiveConvINS1_47MainloopSm100TmaUmmaWarpSpecializedImplicitGemmILS5_1ELi12ELi3ELi1ELi2EN4cute5tupleIJNSA_1CILi1EEESD_SD_EEEEENSB_IJNSC_ILi64EEESG_NSB_IJNSC_ILi32EEEEEEEEENS_10tfloat32_tESK_NSA_8TiledMMAINSA_8MMA_AtomIJNSA_17SM100_MMA_TF32_SSISK_SK_fLi64ELi64ELNSA_4UMMA5MajorE0ELSP_1ELNSO_7ScaleInE0ELSQ_0EEEEEENSA_6LayoutISE_NSB_IJNSC_ILi0EEESU_SU_EEEEENSB_IJNSA_10UnderscoreESX_SX_EEEEENS7_6detail27Sm100ImplicitGemmTileTraitsINSA_20SM90_TMA_LOAD_IM2COLENSA_14ComposedLayoutINSA_7SwizzleILi3ELi4ELi3EEENSA_18smem_ptr_flag_bitsILi32EEENST_INSB_IJNSC_ILi8EEESH_EEENSB_IJSH_SD_EEEEEEEvEENS11_INSA_13SM90_TMA_LOADENS13_INS14_ILi2ELi5ELi2EEES17_NST_INSB_IJSH_NSC_ILi4EEEEEENSB_IJSD_SH_EEEEEEEvEEEENS_8epilogue10collective18CollectiveEpilogueINS1N_23Sm100TmaWarpSpecializedILi3ELi2ELi16ELb1ELb0EEEJSJ_NSB_IJNST_ISG_SD_EENST_ISH_SD_EEEEESK_NSB_IJNSB_IJllllEEESD_SU_EEESK_S1W_NS1N_6fusion15FusionCallbacksIS1R_NS1X_17LinearCombinationISK_fSK_fLNS_15FloatRoundStyleE2EEESJ_S1U_JEEENSA_5SM1004TMEM4LOAD26SM100_TMEM_LOAD_16dp128b8xES12_S1C_NSA_17SM75_U32x4_LDSM_NENSA_21SM90_TMA_STORE_IM2COLES1C_NSA_17SM90_U32x4_STSM_NENSA_39AutoVectorizingCopyWithAssumedAlignmentILi128EEEEEEvvEEEEvNT_6ParamsE)
        /*0928*/ 	.short	0x0380
        /*092a*/ 	.short	0x0900


	//----- nvinfo : EIATTR_SW_WAR
	.align		4
.L_55:
        /*092c*/ 	.byte	0x04, 0x36
        /*092e*/ 	.short	(.L_57 - .L_56)
.L_56:
        /*0930*/ 	.word	0x00000008
.L_57:


//--------------------- .nv.callgraph             --------------------------
	.section	.nv.callgraph,"",@"SHT_CUDA_CALLGRAPH"
	.align	4
	.sectionentsize	8
	.align		4
        /*0000*/ 	.word	0x00000000
	.align		4
        /*0004*/ 	.word	0xffffffff
	.align		4
        /*0008*/ 	.word	index@(_ZN7cutlass13device_kernelINS_4conv6kernel13ConvUniversalINS1_16ConvProblemShapeILNS1_8OperatorE1ELi3EEENS1_10collective14CollectiveConvINS1_47MainloopSm100TmaUmmaWarpSpecializedImplicitGemmILS5_1ELi12ELi3ELi1ELi2EN4cute5tupleIJNSA_1CILi1EEESD_SD_EEEEENSB_IJNSC_ILi64EEESG_NSB_IJNSC_ILi32EEEEEEEEENS_10tfloat32_tESK_NSA_8TiledMMAINSA_8MMA_AtomIJNSA_17SM100_MMA_TF32_SSISK_SK_fLi64ELi64ELNSA_4UMMA5MajorE0ELSP_1ELNSO_7ScaleInE0ELSQ_0EEEEEENSA_6LayoutISE_NSB_IJNSC_ILi0EEESU_SU_EEEEENSB_IJNSA_10UnderscoreESX_SX_EEEEENS7_6detail27Sm100ImplicitGemmTileTraitsINSA_20SM90_TMA_LOAD_IM2COLENSA_14ComposedLayoutINSA_7SwizzleILi3ELi4ELi3EEENSA_18smem_ptr_flag_bitsILi32EEENST_INSB_IJNSC_ILi8EEESH_EEENSB_IJSH_SD_EEEEEEEvEENS11_INSA_13SM90_TMA_LOADENS13_INS14_ILi2ELi5ELi2EEES17_NST_INSB_IJSH_NSC_ILi4EEEEEENSB_IJSD_SH_EEEEEEEvEEEENS_8epilogue10collective18CollectiveEpilogueINS1N_23Sm100TmaWarpSpecializedILi3ELi2ELi16ELb1ELb0EEEJSJ_NSB_IJNST_ISG_SD_EENST_ISH_SD_EEEEESK_NSB_IJNSB_IJllllEEESD_SU_EEESK_S1W_NS1N_6fusion15FusionCallbacksIS1R_NS1X_17LinearCombinationISK_fSK_fLNS_15FloatRoundStyleE2EEESJ_S1U_JEEENSA_5SM1004TMEM4LOAD26SM100_TMEM_LOAD_16dp128b8xES12_S1C_NSA_17SM75_U32x4_LDSM_NENSA_21SM90_TMA_STORE_IM2COLES1C_NSA_17SM90_U32x4_STSM_NENSA_39AutoVectorizingCopyWithAssumedAlignmentILi128EEEEEEvvEEEEvNT_6ParamsE)
	.align		4
        /*000c*/ 	.word	index@(__assertfail)
	.align		4
        /*0010*/ 	.word	0x00000000
	.align		4
        /*0014*/ 	.word	0xfffffffe
	.align		4
        /*0018*/ 	.word	0x00000000
	.align		4
        /*001c*/ 	.word	0xfffffffd
	.align		4
        /*0020*/ 	.word	0x00000000
	.align		4
        /*0024*/ 	.word	0xfffffffc


//--------------------- .nv.constant4             --------------------------
	.section	.nv.constant4,"a",@progbits
	.align	8
	.align		8
.nv.constant4:
        /*0000*/ 	.dword	__assertfail
	.align		8
        /*0008*/ 	.dword	__unnamed_1
	.align		8
        /*0010*/ 	.dword	__unnamed_2
	.align		8
        /*0018*/ 	.dword	_ZN39_INTERNAL_55323d60_4_k_cu_655b63f0_33124cuda3std3__45__cpo5beginE
	.align		8
        /*0020*/ 	.dword	_ZN39_INTERNAL_55323d60_4_k_cu_655b63f0_33124cuda3std3__45__cpo3endE
	.align		8
        /*0028*/ 	.dword	_ZN39_INTERNAL_55323d60_4_k_cu_655b63f0_33124cuda3std3__45__cpo6cbeginE
	.align		8
        /*0030*/ 	.dword	_ZN39_INTERNAL_55323d60_4_k_cu_655b63f0_33124cuda3std3__45__cpo4cendE
	.align		8
        /*0038*/ 	.dword	_ZN39_INTERNAL_55323d60_4_k_cu_655b63f0_33124cuda3std3__441_GLOBAL__N__55323d60_4_k_cu_655b63f0_33126ignoreE
	.align		8
        /*0040*/ 	.dword	_ZN39_INTERNAL_55323d60_4_k_cu_655b63f0_33124cuda3std3__419piecewise_constructE
	.align		8
        /*0048*/ 	.dword	_ZN39_INTERNAL_55323d60_4_k_cu_655b63f0_33124cuda3std3__48in_placeE
	.align		8
        /*0050*/ 	.dword	_ZN39_INTERNAL_55323d60_4_k_cu_655b63f0_33124cuda3std6ranges3__45__cpo4swapE
	.align		8
        /*0058*/ 	.dword	_ZN39_INTERNAL_55323d60_4_k_cu_655b63f0_33124cuda3std6ranges3__45__cpo9iter_moveE
	.align		8
        /*0060*/ 	.dword	_ZN39_INTERNAL_55323d60_4_k_cu_655b63f0_33124cute7productE
	.align		8
        /*0068*/ 	.dword	_ZN39_INTERNAL_55323d60_4_k_cu_655b63f0_33124cute1_E
	.align		8
        /*0070*/ 	.dword	$str$27
	.align		8
        /*0078*/ 	.dword	$str$28
	.align		8
        /*0080*/ 	.dword	$str$29
	.align		8
        /*0088*/ 	.dword	$str$30


//--------------------- .text._ZN7cutlass13device_kernelINS_4conv6kernel13ConvUniversalINS1_16ConvProblemShapeILNS1_8OperatorE1ELi3EEENS1_10collective14CollectiveConvINS1_47MainloopSm100TmaUmmaWarpSpecializedImplicitGemmILS5_1ELi12ELi3ELi1ELi2EN4cute5tupleIJNSA_1CILi1EEESD_SD_EEEEENSB_IJNSC_ILi64EEESG_NSB_IJNSC_ILi32EEEEEEEEENS_10tfloat32_tESK_NSA_8TiledMMAINSA_8MMA_AtomIJNSA_17SM100_MMA_TF32_SSISK_SK_fLi64ELi64ELNSA_4UMMA5MajorE0ELSP_1ELNSO_7ScaleInE0ELSQ_0EEEEEENSA_6LayoutISE_NSB_IJNSC_ILi0EEESU_SU_EEEEENSB_IJNSA_10UnderscoreESX_SX_EEEEENS7_6detail27Sm100ImplicitGemmTileTraitsINSA_20SM90_TMA_LOAD_IM2COLENSA_14ComposedLayoutINSA_7SwizzleILi3ELi4ELi3EEENSA_18smem_ptr_flag_bitsILi32EEENST_INSB_IJNSC_ILi8EEESH_EEENSB_IJSH_SD_EEEEEEEvEENS11_INSA_13SM90_TMA_LOADENS13_INS14_ILi2ELi5ELi2EEES17_NST_INSB_IJSH_NSC_ILi4EEEEEENSB_IJSD_SH_EEEEEEEvEEEENS_8epilogue10collective18CollectiveEpilogueINS1N_23Sm100TmaWarpSpecializedILi3ELi2ELi16ELb1ELb0EEEJSJ_NSB_IJNST_ISG_SD_EENST_ISH_SD_EEEEESK_NSB_IJNSB_IJllllEEESD_SU_EEESK_S1W_NS1N_6fusion15FusionCallbacksIS1R_NS1X_17LinearCombinationISK_fSK_fLNS_15FloatRoundStyleE2EEESJ_S1U_JEEENSA_5SM1004TMEM4LOAD26SM100_TMEM_LOAD_16dp128b8xES12_S1C_NSA_17SM75_U32x4_LDSM_NENSA_21SM90_TMA_STORE_IM2COLES1C_NSA_17SM90_U32x4_STSM_NENSA_39AutoVectorizingCopyWithAssumedAlignmentILi128EEEEEEvvEEEEvNT_6ParamsE --------------------------
	.section	.text._ZN7cutlass13device_kernelINS_4conv6kernel13ConvUniversalINS1_16ConvProblemShapeILNS1_8OperatorE1ELi3EEENS1_10collective14CollectiveConvINS1_47MainloopSm100TmaUmmaWarpSpecializedImplicitGemmILS5_1ELi12ELi3ELi1ELi2EN4cute5tupleIJNSA_1CILi1EEESD_SD_EEEEENSB_IJNSC_ILi64EEESG_NSB_IJNSC_ILi32EEEEEEEEENS_10tfloat32_tESK_NSA_8TiledMMAINSA_8MMA_AtomIJNSA_17SM100_MMA_TF32_SSISK_SK_fLi64ELi64ELNSA_4UMMA5MajorE0ELSP_1ELNSO_7ScaleInE0ELSQ_0EEEEEENSA_6LayoutISE_NSB_IJNSC_ILi0EEESU_SU_EEEEENSB_IJNSA_10UnderscoreESX_SX_EEEEENS7_6detail27Sm100ImplicitGemmTileTraitsINSA_20SM90_TMA_LOAD_IM2COLENSA_14ComposedLayoutINSA_7SwizzleILi3ELi4ELi3EEENSA_18smem_ptr_flag_bitsILi32EEENST_INSB_IJNSC_ILi8EEESH_EEENSB_IJSH_SD_EEEEEEEvEENS11_INSA_13SM90_TMA_LOADENS13_INS14_ILi2ELi5ELi2EEES17_NST_INSB_IJSH_NSC_ILi4EEEEEENSB_IJSD_SH_EEEEEEEvEEEENS_8epilogue10collective18CollectiveEpilogueINS1N_23Sm100TmaWarpSpecializedILi3ELi2ELi16ELb1ELb0EEEJSJ_NSB_IJNST_ISG_SD_EENST_ISH_SD_EEEEESK_NSB_IJNSB_IJllllEEESD_SU_EEESK_S1W_NS1N_6fusion15FusionCallbacksIS1R_NS1X_17LinearCombinationISK_fSK_fLNS_15FloatRoundStyleE2EEESJ_S1U_JEEENSA_5SM1004TMEM4LOAD26SM100_TMEM_LOAD_16dp128b8xES12_S1C_NSA_17SM75_U32x4_LDSM_NENSA_21SM90_TMA_STORE_IM2COLES1C_NSA_17SM90_U32x4_STSM_NENSA_39AutoVectorizingCopyWithAssumedAlignmentILi128EEEEEEvvEEEEvNT_6ParamsE,"ax",@progbits
	.align	128
.text._ZN7cutlass13device_kernelINS_4conv6kernel13ConvUniversalINS1_16ConvProblemShapeILNS1_8OperatorE1ELi3EEENS1_10collective14CollectiveConvINS1_47MainloopSm100TmaUmmaWarpSpecializedImplicitGemmILS5_1ELi12ELi3ELi1ELi2EN4cute5tupleIJNSA_1CILi1EEESD_SD_EEEEENSB_IJNSC_ILi64EEESG_NSB_IJNSC_ILi32EEEEEEEEENS_10tfloat32_tESK_NSA_8TiledMMAINSA_8MMA_AtomIJNSA_17SM100_MMA_TF32_SSISK_SK_fLi64ELi64ELNSA_4UMMA5MajorE0ELSP_1ELNSO_7ScaleInE0ELSQ_0EEEEEENSA_6LayoutISE_NSB_IJNSC_ILi0EEESU_SU_EEEEENSB_IJNSA_10UnderscoreESX_SX_EEEEENS7_6detail27Sm100ImplicitGemmTileTraitsINSA_20SM90_TMA_LOAD_IM2COLENSA_14ComposedLayoutINSA_7SwizzleILi3ELi4ELi3EEENSA_18smem_ptr_flag_bitsILi32EEENST_INSB_IJNSC_ILi8EEESH_EEENSB_IJSH_SD_EEEEEEEvEENS11_INSA_13SM90_TMA_LOADENS13_INS14_ILi2ELi5ELi2EEES17_NST_INSB_IJSH_NSC_ILi4EEEEEENSB_IJSD_SH_EEEEEEEvEEEENS_8epilogue10collective18CollectiveEpilogueINS1N_23Sm100TmaWarpSpecializedILi3ELi2ELi16ELb1ELb0EEEJSJ_NSB_IJNST_ISG_SD_EENST_ISH_SD_EEEEESK_NSB_IJNSB_IJllllEEESD_SU_EEESK_S1W_NS1N_6fusion15FusionCallbacksIS1R_NS1X_17LinearCombinationISK_fSK_fLNS_15FloatRoundStyleE2EEESJ_S1U_JEEENSA_5SM1004TMEM4LOAD26SM100_TMEM_LOAD_16dp128b8xES12_S1C_NSA_17SM75_U32x4_LDSM_NENSA_21SM90_TMA_STORE_IM2COLES1C_NSA_17SM90_U32x4_STSM_NENSA_39AutoVectorizingCopyWithAssumedAlignmentILi128EEEEEEvvEEEEvNT_6ParamsE:
        .type           _ZN7cutlass13device_kernelINS_4conv6kernel13ConvUniversalINS1_16ConvProblemShapeILNS1_8OperatorE1ELi3EEENS1_10collective14CollectiveConvINS1_47MainloopSm100TmaUmmaWarpSpecializedImplicitGemmILS5_1ELi12ELi3ELi1ELi2EN4cute5tupleIJNSA_1CILi1EEESD_SD_EEEEENSB_IJNSC_ILi64EEESG_NSB_IJNSC_ILi32EEEEEEEEENS_10tfloat32_tESK_NSA_8TiledMMAINSA_8MMA_AtomIJNSA_17SM100_MMA_TF32_SSISK_SK_fLi64ELi64ELNSA_4UMMA5MajorE0ELSP_1ELNSO_7ScaleInE0ELSQ_0EEEEEENSA_6LayoutISE_NSB_IJNSC_ILi0EEESU_SU_EEEEENSB_IJNSA_10UnderscoreESX_SX_EEEEENS7_6detail27Sm100ImplicitGemmTileTraitsINSA_20SM90_TMA_LOAD_IM2COLENSA_14ComposedLayoutINSA_7SwizzleILi3ELi4ELi3EEENSA_18smem_ptr_flag_bitsILi32EEENST_INSB_IJNSC_ILi8EEESH_EEENSB_IJSH_SD_EEEEEEEvEENS11_INSA_13SM90_TMA_LOADENS13_INS14_ILi2ELi5ELi2EEES17_NST_INSB_IJSH_NSC_ILi4EEEEEENSB_IJSD_SH_EEEEEEEvEEEENS_8epilogue10collective18CollectiveEpilogueINS1N_23Sm100TmaWarpSpecializedILi3ELi2ELi16ELb1ELb0EEEJSJ_NSB_IJNST_ISG_SD_EENST_ISH_SD_EEEEESK_NSB_IJNSB_IJllllEEESD_SU_EEESK_S1W_NS1N_6fusion15FusionCallbacksIS1R_NS1X_17LinearCombinationISK_fSK_fLNS_15FloatRoundStyleE2EEESJ_S1U_JEEENSA_5SM1004TMEM4LOAD26SM100_TMEM_LOAD_16dp128b8xES12_S1C_NSA_17SM75_U32x4_LDSM_NENSA_21SM90_TMA_STORE_IM2COLES1C_NSA_17SM90_U32x4_STSM_NENSA_39AutoVectorizingCopyWithAssumedAlignmentILi128EEEEEEvvEEEEvNT_6ParamsE,@function
        .size           _ZN7cutlass13device_kernelINS_4conv6kernel13ConvUniversalINS1_16ConvProblemShapeILNS1_8OperatorE1ELi3EEENS1_10collective14CollectiveConvINS1_47MainloopSm100TmaUmmaWarpSpecializedImplicitGemmILS5_1ELi12ELi3ELi1ELi2EN4cute5tupleIJNSA_1CILi1EEESD_SD_EEEEENSB_IJNSC_ILi64EEESG_NSB_IJNSC_ILi32EEEEEEEEENS_10tfloat32_tESK_NSA_8TiledMMAINSA_8MMA_AtomIJNSA_17SM100_MMA_TF32_SSISK_SK_fLi64ELi64ELNSA_4UMMA5MajorE0ELSP_1ELNSO_7ScaleInE0ELSQ_0EEEEEENSA_6LayoutISE_NSB_IJNSC_ILi0EEESU_SU_EEEEENSB_IJNSA_10UnderscoreESX_SX_EEEEENS7_6detail27Sm100ImplicitGemmTileTraitsINSA_20SM90_TMA_LOAD_IM2COLENSA_14ComposedLayoutINSA_7SwizzleILi3ELi4ELi3EEENSA_18smem_ptr_flag_bitsILi32EEENST_INSB_IJNSC_ILi8EEESH_EEENSB_IJSH_SD_EEEEEEEvEENS11_INSA_13SM90_TMA_LOADENS13_INS14_ILi2ELi5ELi2EEES17_NST_INSB_IJSH_NSC_ILi4EEEEEENSB_IJSD_SH_EEEEEEEvEEEENS_8epilogue10collective18CollectiveEpilogueINS1N_23Sm100TmaWarpSpecializedILi3ELi2ELi16ELb1ELb0EEEJSJ_NSB_IJNST_ISG_SD_EENST_ISH_SD_EEEEESK_NSB_IJNSB_IJllllEEESD_SU_EEESK_S1W_NS1N_6fusion15FusionCallbacksIS1R_NS1X_17LinearCombinationISK_fSK_fLNS_15FloatRoundStyleE2EEESJ_S1U_JEEENSA_5SM1004TMEM4LOAD26SM100_TMEM_LOAD_16dp128b8xES12_S1C_NSA_17SM75_U32x4_LDSM_NENSA_21SM90_TMA_STORE_IM2COLES1C_NSA_17SM90_U32x4_STSM_NENSA_39AutoVectorizingCopyWithAssumedAlignmentILi128EEEEEEvvEEEEvNT_6ParamsE,(.L_x_168 - _ZN7cutlass13device_kernelINS_4conv6kernel13ConvUniversalINS1_16ConvProblemShapeILNS1_8OperatorE1ELi3EEENS1_10collective14CollectiveConvINS1_47MainloopSm100TmaUmmaWarpSpecializedImplicitGemmILS5_1ELi12ELi3ELi1ELi2EN4cute5tupleIJNSA_1CILi1EEESD_SD_EEEEENSB_IJNSC_ILi64EEESG_NSB_IJNSC_ILi32EEEEEEEEENS_10tfloat32_tESK_NSA_8TiledMMAINSA_8MMA_AtomIJNSA_17SM100_MMA_TF32_SSISK_SK_fLi64ELi64ELNSA_4UMMA5MajorE0ELSP_1ELNSO_7ScaleInE0ELSQ_0EEEEEENSA_6LayoutISE_NSB_IJNSC_ILi0EEESU_SU_EEEEENSB_IJNSA_10UnderscoreESX_SX_EEEEENS7_6detail27Sm100ImplicitGemmTileTraitsINSA_20SM90_TMA_LOAD_IM2COLENSA_14ComposedLayoutINSA_7SwizzleILi3ELi4ELi3EEENSA_18smem_ptr_flag_bitsILi32EEENST_INSB_IJNSC_ILi8EEESH_EEENSB_IJSH_SD_EEEEEEEvEENS11_INSA_13SM90_TMA_LOADENS13_INS14_ILi2ELi5ELi2EEES17_NST_INSB_IJSH_NSC_ILi4EEEEEENSB_IJSD_SH_EEEEEEEvEEEENS_8epilogue10collective18CollectiveEpilogueINS1N_23Sm100TmaWarpSpecializedILi3ELi2ELi16ELb1ELb0EEEJSJ_NSB_IJNST_ISG_SD_EENST_ISH_SD_EEEEESK_NSB_IJNSB_IJllllEEESD_SU_EEESK_S1W_NS1N_6fusion15FusionCallbacksIS1R_NS1X_17LinearCombinationISK_fSK_fLNS_15FloatRoundStyleE2EEESJ_S1U_JEEENSA_5SM1004TMEM4LOAD26SM100_TMEM_LOAD_16dp128b8xES12_S1C_NSA_17SM75_U32x4_LDSM_NENSA_21SM90_TMA_STORE_IM2COLES1C_NSA_17SM90_U32x4_STSM_NENSA_39AutoVectorizingCopyWithAssumedAlignmentILi128EEEEEEvvEEEEvNT_6ParamsE)
        .other          _ZN7cutlass13device_kernelINS_4conv6kernel13ConvUniversalINS1_16ConvProblemShapeILNS1_8OperatorE1ELi3EEENS1_10collective14CollectiveConvINS1_47MainloopSm100TmaUmmaWarpSpecializedImplicitGemmILS5_1ELi12ELi3ELi1ELi2EN4cute5tupleIJNSA_1CILi1EEESD_SD_EEEEENSB_IJNSC_ILi64EEESG_NSB_IJNSC_ILi32EEEEEEEEENS_10tfloat32_tESK_NSA_8TiledMMAINSA_8MMA_AtomIJNSA_17SM100_MMA_TF32_SSISK_SK_fLi64ELi64ELNSA_4UMMA5MajorE0ELSP_1ELNSO_7ScaleInE0ELSQ_0EEEEEENSA_6LayoutISE_NSB_IJNSC_ILi0EEESU_SU_EEEEENSB_IJNSA_10UnderscoreESX_SX_EEEEENS7_6detail27Sm100ImplicitGemmTileTraitsINSA_20SM90_TMA_LOAD_IM2COLENSA_14ComposedLayoutINSA_7SwizzleILi3ELi4ELi3EEENSA_18smem_ptr_flag_bitsILi32EEENST_INSB_IJNSC_ILi8EEESH_EEENSB_IJSH_SD_EEEEEEEvEENS11_INSA_13SM90_TMA_LOADENS13_INS14_ILi2ELi5ELi2EEES17_NST_INSB_IJSH_NSC_ILi4EEEEEENSB_IJSD_SH_EEEEEEEvEEEENS_8epilogue10collective18CollectiveEpilogueINS1N_23Sm100TmaWarpSpecializedILi3ELi2ELi16ELb1ELb0EEEJSJ_NSB_IJNST_ISG_SD_EENST_ISH_SD_EEEEESK_NSB_IJNSB_IJllllEEESD_SU_EEESK_S1W_NS1N_6fusion15FusionCallbacksIS1R_NS1X_17LinearCombinationISK_fSK_fLNS_15FloatRoundStyleE2EEESJ_S1U_JEEENSA_5SM1004TMEM4LOAD26SM100_TMEM_LOAD_16dp128b8xES12_S1C_NSA_17SM75_U32x4_LDSM_NENSA_21SM90_TMA_STORE_IM2COLES1C_NSA_17SM90_U32x4_STSM_NENSA_39AutoVectorizingCopyWithAssumedAlignmentILi128EEEEEEvvEEEEvNT_6ParamsE,@"STO_CUDA_ENTRY STV_DEFAULT"
_ZN7cutlass13device_kernelINS_4conv6kernel13ConvUniversalINS1_16ConvProblemShapeILNS1_8OperatorE1ELi3EEENS1_10collective14CollectiveConvINS1_47MainloopSm100TmaUmmaWarpSpecializedImplicitGemmILS5_1ELi12ELi3ELi1ELi2EN4cute5tupleIJNSA_1CILi1EEESD_SD_EEEEENSB_IJNSC_ILi64EEESG_NSB_IJNSC_ILi32EEEEEEEEENS_10tfloat32_tESK_NSA_8TiledMMAINSA_8MMA_AtomIJNSA_17SM100_MMA_TF32_SSISK_SK_fLi64ELi64ELNSA_4UMMA5MajorE0ELSP_1ELNSO_7ScaleInE0ELSQ_0EEEEEENSA_6LayoutISE_NSB_IJNSC_ILi0EEESU_SU_EEEEENSB_IJNSA_10UnderscoreESX_SX_EEEEENS7_6detail27Sm100ImplicitGemmTileTraitsINSA_20SM90_TMA_LOAD_IM2COLENSA_14ComposedLayoutINSA_7SwizzleILi3ELi4ELi3EEENSA_18smem_ptr_flag_bitsILi32EEENST_INSB_IJNSC_ILi8EEESH_EEENSB_IJSH_SD_EEEEEEEvEENS11_INSA_13SM90_TMA_LOADENS13_INS14_ILi2ELi5ELi2EEES17_NST_INSB_IJSH_NSC_ILi4EEEEEENSB_IJSD_SH_EEEEEEEvEEEENS_8epilogue10collective18CollectiveEpilogueINS1N_23Sm100TmaWarpSpecializedILi3ELi2ELi16ELb1ELb0EEEJSJ_NSB_IJNST_ISG_SD_EENST_ISH_SD_EEEEESK_NSB_IJNSB_IJllllEEESD_SU_EEESK_S1W_NS1N_6fusion15FusionCallbacksIS1R_NS1X_17LinearCombinationISK_fSK_fLNS_15FloatRoundStyleE2EEESJ_S1U_JEEENSA_5SM1004TMEM4LOAD26SM100_TMEM_LOAD_16dp128b8xES12_S1C_NSA_17SM75_U32x4_LDSM_NENSA_21SM90_TMA_STORE_IM2COLES1C_NSA_17SM90_U32x4_STSM_NENSA_39AutoVectorizingCopyWithAssumedAlignmentILi128EEEEEEvvEEEEvNT_6ParamsE:
[----:B------:R-:W1:Y:S01]  /*0000*/  LDC R1, c[0x0][0x37c] ;  /* 0x0000df00ff017b82 */ /* 0x000e620000000800 */
[----:B------:R-:W2:Y:S07]  /*0010*/  S2R R62, SR_TID.X ;  /* 0x00000000003e7919 */ /* 0x000eae0000002100 */
[----:B------:R-:W3:Y:S01]  /*0020*/  LDC.64 R2, c[0x0][0x990] ;  /* 0x00026400ff027b82 */ /* 0x000ee20000000a00 */
[----:B------:R-:W-:Y:S01]  /*0030*/  ELECT P2, URZ, PT ;  /* 0x0000000000ff782f */ /* 0x000fe20003840000 */
[----:B-1----:R-:W-:Y:S01]  /*0040*/  VIADD R1, R1, 0xfffffff8 ;  /* 0xfffffff801017836 */ /* 0x002fe20000000000 */
[----:B------:R-:W-:-:S02]  /*0050*/  PRMT R63, RZ, 0x7610, R63 ;  /* 0x00007610ff3f7816 */ /* 0x000fc4000000003f */
[----:B---3--:R-:W-:-:S04]  /*0060*/  ISETP.NE.U32.AND P0, PT, R2, RZ, PT ;  /* 0x000000ff0200720c */ /* 0x008fc80003f05070 */
[----:B------:R-:W-:Y:S02]  /*0070*/  ISETP.NE.AND.EX P0, PT, R3, RZ, PT, P0 ;  /* 0x000000ff0300720c */ /* 0x000fe40003f05300 */
[----:B--2---:R-:W-:-:S05]  /*0080*/  SHF.R.U32.HI R64, RZ, 0x5, R62 ;  /* 0x00000005ff407819 */ /* 0x004fca000001163e */
[----:B------:R-:W1:Y:S02]  /*0090*/  SHFL.IDX PT, R0, R64, RZ, 0x1f ;  /* 0x00001fff40007589 */ /* 0x000e6400000e0000 */
[----:B-1----:R-:W-:-:S04]  /*00a0*/  R2UR UR15, R0 ;  /* 0x00000000000f72ca */ /* 0x002fc800000e0000 */
[----:B------:R-:W-:Y:S05]  /*00b0*/  @P0 BRA `(.L_x_0) ;  /* 0x0000000000300947 */ /* 0x000fea0003800000 */
[----:B------:R-:W1:Y:S02]  /*00c0*/  LDCU.64 UR4, c[0x0][0x988] ;  /* 0x00013100ff0477ac */ /* 0x000e640008000a00 */
[----:B-1----:R-:W-:-:S04]  /*00d0*/  UISETP.NE.U32.AND UP0, UPT, UR4, URZ, UPT ;  /* 0x000000ff0400728c */ /* 0x002fc8000bf05070 */
[----:B------:R-:W-:-:S09]  /*00e0*/  UISETP.NE.AND.EX UP0, UPT, UR5, URZ, UPT, UP0 ;  /* 0x000000ff0500728c */ /* 0x000fd2000bf05300 */
[----:B------:R-:W-:Y:S05]  /*00f0*/  BRA.U !UP0, `(.L_x_1) ;  /* 0x0000000108147547 */ /* 0x000fea000b800000 */
[----:B------:R-:W1:Y:S01]  /*0100*/  LDC.64 R4, c[0x0][0x988] ;  /* 0x00026200ff047b82 */ /* 0x000e620000000a00 */
[----:B------:R-:W1:Y:S02]  /*0110*/  LDCU.64 UR4, c[0x0][0x358] ;  /* 0x00006b00ff0477ac */ /* 0x000e640008000a00 */
[----:B-1----:R1:W5:Y:S01]  /*0120*/  LDG.E R27, desc[UR4][R4.64] ;  /* 0x00000004041b7981 */ /* 0x002362000c1e1900 */
[----:B------:R-:W-:Y:S01]  /*0130*/  HFMA2 R63, -RZ, RZ, 0, 5.9604644775390625e-08 ;  /* 0x00000001ff3f7431 */ /* 0x000fe200000001ff */
[----:B------:R-:W-:Y:S05]  /*0140*/  BRA `(.L_x_0) ;  /* 0x00000000000c7947 */ /* 0x000fea0003800000 */
.L_x_1:
[----:B------:R-:W1:Y:S01]  /*0150*/  LDCU UR4, c[0x0][0x980] ;  /* 0x00013000ff0477ac */ /* 0x000e620008000800 */
[----:B------:R-:W-:Y:S01]  /*0160*/  HFMA2 R63, -RZ, RZ, 0, 5.9604644775390625e-08 ;  /* 0x00000001ff3f7431 */ /* 0x000fe200000001ff */
[----:B-1----:R-:W-:-:S07]  /*0170*/  MOV R27, UR4 ;  /* 0x00000004001b7c02 */ /* 0x002fce0008000f00 */
.L_x_0:
[----:B------:R-:W2:Y:S02]  /*0180*/  LDCU.64 UR4, c[0x0][0x9b0] ;  /* 0x00013600ff0477ac */ /* 0x000ea40008000a00 */
[----:B--2---:R-:W-:-:S04]  /*0190*/  UISETP.NE.U32.AND UP0, UPT, UR4, URZ, UPT ;  /* 0x000000ff0400728c */ /* 0x004fc8000bf05070 */
[----:B------:R-:W-:-:S09]  /*01a0*/  UISETP.NE.AND.EX UP0, UPT, UR5, URZ, UPT, UP0 ;  /* 0x000000ff0500728c */ /* 0x000fd2000bf05300 */
[----:B------:R-:W-:Y:S05]  /*01b0*/  BRA.U UP0, `(.L_x_2) ;  /* 0x0000000100287547 */ /* 0x000fea000b800000 */
[----:B------:R-:W2:Y:S02]  /*01c0*/  LDCU.64 UR4, c[0x0][0x9a8] ;  /* 0x00013500ff0477ac */ /* 0x000ea40008000a00 */
[----:B--2---:R-:W-:-:S04]  /*01d0*/  UISETP.NE.U32.AND UP0, UPT, UR4, URZ, UPT ;  /* 0x000000ff0400728c */ /* 0x004fc8000bf05070 */
[----:B------:R-:W-:-:S09]  /*01e0*/  UISETP.NE.AND.EX UP0, UPT, UR5, URZ, UPT, UP0 ;  /* 0x000000ff0500728c */ /* 0x000fd2000bf05300 */
[----:B------:R-:W-:Y:S05]  /*01f0*/  BRA.U !UP0, `(.L_x_3) ;  /* 0x0000000108107547 */ /* 0x000fea000b800000 */
[----:B------:R-:W2:Y:S01]  /*0200*/  LDC.64 R24, c[0x0][0x9a8] ;  /* 0x00026a00ff187b82 */ /* 0x000ea20000000a00 */
[----:B------:R-:W2:Y:S02]  /*0210*/  LDCU.64 UR4, c[0x0][0x358] ;  /* 0x00006b00ff0477ac */ /* 0x000ea40008000a00 */
[----:B--2---:R2:W5:Y:S01]  /*0220*/  LDG.E R24, desc[UR4][R24.64] ;  /* 0x0000000418187981 */ /* 0x004562000c1e1900 */
[----:B------:R-:W-:Y:S05]  /*0230*/  BRA `(.L_x_2) ;  /* 0x0000000000087947 */ /* 0x000fea0003800000 */
.L_x_3:
[----:B------:R-:W2:Y:S02]  /*0240*/  LDCU UR4, c[0x0][0x9a0] ;  /* 0x00013400ff0477ac */ /* 0x000ea40008000800 */
[----:B--2---:R-:W-:Y:S02]  /*0250*/  MOV R24, UR4 ;  /* 0x0000000400187c02 */ /* 0x004fe40008000f00 */
.L_x_2:
[----:B-1----:R-:W1:Y:S01]  /*0260*/  LDC.64 R4, c[0x0][0x988] ;  /* 0x00026200ff047b82 */ /* 0x002e620000000a00 */
[----:B------:R-:W-:Y:S01]  /*0270*/  IMAD.U32 R0, RZ, RZ, UR15 ;  /* 0x0000000fff007e24 */ /* 0x000fe2000f8e00ff */
[----:B------:R-:W-:Y:S01]  /*0280*/  ISETP.EQ.U32.AND P4, PT, R2, RZ, PT ;  /* 0x000000ff0200720c */ /* 0x000fe20003f82070 */
[----:B------:R-:W-:Y:S03]  /*0290*/  BSSY.RECONVERGENT B0, `(.L_x_4) ;  /* 0x0000012000007945 */ /* 0x000fe60003800200 */
[----:B------:R-:W-:Y:S02]  /*02a0*/  ISETP.NE.OR P1, PT, R0, 0x1, !P2 ;  /* 0x000000010000780c */ /* 0x000fe40005725670 */
[----:B-1----:R-:W-:-:S04]  /*02b0*/  ISETP.NE.U32.AND P0, PT, R4, RZ, PT ;  /* 0x000000ff0400720c */ /* 0x002fc80003f05070 */
[----:B------:R-:W-:-:S13]  /*02c0*/  ISETP.NE.AND.EX P0, PT, R5, RZ, PT, P0 ;  /* 0x000000ff0500720c */ /* 0x000fda0003f05300 */
[----:B------:R-:W-:Y:S01]  /*02d0*/  VOTEU.ANY UP3, P0 ;  /* 0x0000000000ff7886 */ /* 0x000fe20000060100 */
[----:B------:R-:W-:Y:S02]  /*02e0*/  PLOP3.LUT P3, PT, PT, PT, UP3, 0x80, 0x8 ;  /* 0x000000000008781c */ /* 0x000fe40003f6f038 */
[----:B------:R-:W-:Y:S02]  /*02f0*/  ISETP.NE.OR P0, PT, R0, 0x3, !P2 ;  /* 0x000000030000780c */ /* 0x000fe40005705670 */
[----:B------:R-:W-:-:S04]  /*0300*/  ISETP.EQ.OR.EX P5, PT, R3, RZ, !P3, P4 ;  /* 0x000000ff0300720c */ /* 0x000fc80005fa2740 */
[----:B------:R-:W-:Y:S01]  /*0310*/  P2R R73, PR, RZ, 0x20 ;  /* 0x00000020ff497803 */ /* 0x000fe20000000000 */
[----:B------:R-:W-:Y:S05]  /*0320*/  @P1 BRA `(.L_x_5) ;  /* 0x0000000000201947 */ /* 0x000fea0003800000 */
[----:B------:R-:W1:Y:S02]  /*0330*/  LDCU.64 UR4, c[0x0][0x348] ;  /* 0x00006900ff0477ac */ /* 0x000e640008000a00 */
[----:B-1----:R-:W-:Y:S02]  /*0340*/  UIADD3 UR6, UP1, UPT, UR4, 0x80, URZ ;  /* 0x0000008004067890 */ /* 0x002fe4000ff3e0ff */
[----:B------:R-:W-:Y:S02]  /*0350*/  UIADD3 UR4, UP0, UPT, UR4, 0x200, URZ ;  /* 0x0000020004047890 */ /* 0x000fe4000ff1e0ff */
[----:B------:R-:W-:Y:S02]  /*0360*/  UIADD3.X UR7, UPT, UPT, URZ, UR5, URZ, UP1, !UPT ;  /* 0x00000005ff077290 */ /* 0x000fe40008ffe4ff */
[----:B------:R-:W-:-:S07]  /*0370*/  UIADD3.X UR5, UPT, UPT, URZ, UR5, URZ, UP0, !UPT ;  /* 0x00000005ff057290 */ /* 0x000fce00087fe4ff */
[----:B------:R1:W-:Y:S02]  /*0380*/  UTMACCTL.PF [UR6] ;  /* 0x00000000060079b9 */ /* 0x0003e40008040000 */
[----:B------:R1:W-:Y:S02]  /*0390*/  UTMACCTL.PF [UR4] ;  /* 0x00000000040079b9 */ /* 0x0003e40008040000 */
[----:B-1----:R-:W-:Y:S01]  /*03a0*/  NOP ;  /* 0x0000000000007918 */ /* 0x002fe20000000000 */
.L_x_5:
[----:B------:R-:W-:Y:S05]  /*03b0*/  BSYNC.RECONVERGENT B0 ;  /* 0x0000000000007941 */ /* 0x000fea0003800200 */
.L_x_4:
[----:B------:R-:W-:Y:S04]  /*03c0*/  BSSY.RECONVERGENT B0, `(.L_x_6) ;  /* 0x000000a000007945 */ /* 0x000fe80003800200 */
        /* <DEDUP_REMOVED lines=9> */
.L_x_7:
[----:B------:R-:W-:Y:S05]  /*0460*/  BSYNC.RECONVERGENT B0 ;  /* 0x0000000000007941 */ /* 0x000fea0003800200 */
.L_x_6:
[----:B------:R-:W-:Y:S01]  /*0470*/  UPLOP3.LUT UP2, UPT, UPT, UPT, UPT, 0x80, 0x8 ;  /* 0x000000000008789c */ /* 0x000fe20003f4f070 */
[----:B------:R-:W-:Y:S10]  /*0480*/  @!P5 BRA `(.L_x_8) ;  /* 0x000000000024d947 */ /* 0x000ff40003800000 */
[----:B------:R-:W-:Y:S01]  /*0490*/  ISETP.NE.U32.AND P1, PT, R2, RZ, PT ;  /* 0x000000ff0200720c */ /* 0x000fe20003f25070 */
[----:B------:R-:W-:Y:S01]  /*04a0*/  USEL UR4, URZ, 0xffffffff, UP3 ;  /* 0xffffffffff047887 */ /* 0x000fe20009800000 */
[----:B-----5:R-:W-:Y:S02]  /*04b0*/  FSETP.NEU.AND P0, PT, R27, RZ, PT ;  /* 0x000000ff1b00720b */ /* 0x020fe40003f0d000 */
[----:B------:R-:W-:-:S11]  /*04c0*/  ISETP.NE.AND.EX P1, PT, R3, RZ, PT, P1 ;  /* 0x000000ff0300720c */ /* 0x000fd60003f25310 */
[----:B------:R-:W-:Y:S02]  /*04d0*/  VOTEU.ANY UP0, P0 ;  /* 0x0000000000ff7886 */ /* 0x000fe40000000100 */
[----:B------:R-:W-:-:S05]  /*04e0*/  VOTEU.ANY UP1, P1 ;  /* 0x0000000000ff7886 */ /* 0x000fca0000820100 */
[----:B------:R-:W-:-:S04]  /*04f0*/  @!UP1 USEL UR4, URZ, 0xffffffff, UP0 ;  /* 0xffffffffff049887 */ /* 0x000fc80008000000 */
[----:B------:R-:W-:-:S04]  /*0500*/  ULOP3.LUT UR4, UR4, 0x1, URZ, 0xc0, !UPT ;  /* 0x0000000104047892 */ /* 0x000fc8000f8ec0ff */
[----:B------:R-:W-:-:S11]  /*0510*/  UISETP.NE.U32.AND UP2, UPT, UR4, 0x1, UPT ;  /* 0x000000010400788c */ /* 0x000fd6000bf45070 */
.L_x_8:
[----:B------:R-:W1:Y:S01]  /*0520*/  SHFL.IDX PT, R2, R64, RZ, 0x1f ;  /* 0x00001fff40027589 */ /* 0x000e6200000e0000 */
[----:B------:R-:W-:-:S04]  /*0530*/  UISETP.NE.AND UP0, UPT, UR15, 0x2, UPT ;  /* 0x000000020f00788c */ /* 0x000fc8000bf05270 */
[----:B------:R-:W-:Y:S01]  /*0540*/  USEL UR46, URZ, 0x1, UP0 ;  /* 0x00000001ff2e7887 */ /* 0x000fe20008000000 */
[----:B-1----:R-:W-:-:S13]  /*0550*/  ISETP.NE.AND P0, PT, R2, RZ, PT ;  /* 0x000000ff0200720c */ /* 0x002fda0003f05270 */
[----:B------:R-:W-:Y:S05]  /*0560*/  @P0 BRA `(.L_x_9) ;  /* 0x0000000000940947 */ /* 0x000fea0003800000 */
[----:B------:R-:W-:Y:S01]  /*0570*/  ELECT P0, URZ, PT ;  /* 0x0000000000ff782f */ /* 0x000fe20003800000 */
[----:B------:R-:W-:-:S12]  /*0580*/  BSSY.RECONVERGENT B0, `(.L_x_9) ;  /* 0x0000023000007945 */ /* 0x000fd80003800200 */
[----:B------:R-:W-:Y:S05]  /*0590*/  @!P0 BRA `(.L_x_10) ;  /* 0x0000000000848947 */ /* 0x000fea0003800000 */
[----:B------:R-:W1:Y:S01]  /*05a0*/  S2UR UR4, SR_CgaCtaId ;  /* 0x00000000000479c3 */ /* 0x000e620000008800 */
[----:B------:R-:W-:Y:S01]  /*05b0*/  UMOV UR5, 0x400 ;  /* 0x0000040000057882 */ /* 0x000fe20000000000 */
[----:B------:R-:W-:Y:S02]  /*05c0*/  UMOV UR6, 0x1 ;  /* 0x0000000100067882 */ /* 0x000fe40000000000 */
[----:B------:R-:W-:-:S04]  /*05d0*/  UIADD3 UR6, UPT, UPT, -UR6, 0x100000, URZ ;  /* 0x0010000006067890 */ /* 0x000fc8000fffe1ff */
[----:B------:R-:W-:Y:S02]  /*05e0*/  USHF.L.U32 UR7, UR6, 0xb, URZ ;  /* 0x0000000b06077899 */ /* 0x000fe400080006ff */
[----:B------:R-:W-:Y:S02]  /*05f0*/  USHF.L.U32 UR6, UR6, 0x1, URZ ;  /* 0x0000000106067899 */ /* 0x000fe400080006ff */
[----:B-1----:R-:W-:Y:S01]  /*0600*/  ULEA UR4, UR4, UR5, 0x18 ;  /* 0x0000000504047291 */ /* 0x002fe2000f8ec0ff */
[----:B------:R-:W1:Y:S11]  /*0610*/  FENCE.VIEW.ASYNC.S ;  /* 0x00000000000073c6 */ /* 0x000e760000000000 */
[----:B-1----:R1:W3:Y:S01]  /*0620*/  SYNCS.EXCH.64 URZ, [UR4], UR6 ;  /* 0x0000000604ff75b2 */ /* 0x0022e20008000100 */
[----:B------:R1:W4:Y:S01]  /*0630*/  SYNCS.EXCH.64 URZ, [UR4+0x60], UR6 ;  /* 0x0000600604ff75b2 */ /* 0x0003220008000100 */
[----:B------:R1:W1:Y:S01]  /*0640*/  SYNCS.EXCH.64 URZ, [UR4+0x8], UR6 ;  /* 0x0000080604ff75b2 */ /* 0x0002620008000100 */
        /* <DEDUP_REMOVED lines=21> */
[----:B---3--:R-:W-:Y:S01]  /*07a0*/  NOP ;  /* 0x0000000000007918 */ /* 0x008fe20000000000 */
.L_x_10:
[----:B-1----:R-:W-:Y:S05]  /*07b0*/  BSYNC.RECONVERGENT B0 ;  /* 0x0000000000007941 */ /* 0x002fea0003800200 */
.L_x_9:
[----:B------:R-:W1:Y:S01]  /*07c0*/  SHFL.IDX PT, R2, R64, RZ, 0x1f ;  /* 0x00001fff40027589 */ /* 0x000e6200000e0000 */
[----:B------:R-:W-:Y:S01]  /*07d0*/  NOP ;  /* 0x0000000000007918 */ /* 0x000fe20000000000 */
[----:B-1----:R-:W-:-:S13]  /*07e0*/  ISETP.NE.AND P0, PT, R2, 0x1, PT ;  /* 0x000000010200780c */ /* 0x002fda0003f05270 */
[----:B------:R-:W-:Y:S05]  /*07f0*/  @P0 BRA `(.L_x_11) ;  /* 0x0000000000500947 */ /* 0x000fea0003800000 */
[----:B------:R-:W1:Y:S01]  /*0800*/  S2UR UR4, SR_CgaCtaId ;  /* 0x00000000000479c3 */ /* 0x000e620000008800 */
[----:B------:R-:W-:Y:S01]  /*0810*/  UMOV UR5, 0x400 ;  /* 0x0000040000057882 */ /* 0x000fe20000000000 */
[----:B------:R-:W-:Y:S01]  /*0820*/  UMOV UR8, 0x20 ;  /* 0x0000002000087882 */ /* 0x000fe20000000000 */
[----:B------:R-:W-:Y:S01]  /*0830*/  UMOV UR6, 0x80 ;  /* 0x0000008000067882 */ /* 0x000fe20000000000 */
[----:B------:R-:W-:-:S04]  /*0840*/  UIADD3 UR8, UPT, UPT, -UR8, 0x100000, URZ ;  /* 0x0010000008087890 */ /* 0x000fc8000fffe1ff */
[----:B------:R-:W-:Y:S02]  /*0850*/  USHF.L.U32 UR9, UR8, 0xb, URZ ;  /* 0x0000000b08097899 */ /* 0x000fe400080006ff */
[----:B------:R-:W-:Y:S02]  /*0860*/  USHF.L.U32 UR8, UR8, 0x1, URZ ;  /* 0x0000000108087899 */ /* 0x000fe400080006ff */
[----:B------:R-:W-:-:S04]  /*0870*/  UIADD3 UR6, UPT, UPT, -UR6, 0x100000, URZ ;  /* 0x0010000006067890 */ /* 0x000fc8000fffe1ff */
[----:B------:R-:W-:Y:S02]  /*0880*/  USHF.L.U32 UR7, UR6, 0xb, URZ ;  /* 0x0000000b06077899 */ /* 0x000fe400080006ff */
[----:B------:R-:W-:Y:S01]  /*0890*/  USHF.L.U32 UR6, UR6, 0x1, URZ ;  /* 0x0000000106067899 */ /* 0x000fe200080006ff */
[----:B------:R-:W-:Y:S01]  /*08a0*/  ELECT P0, URZ, PT ;  /* 0x0000000000ff782f */ /* 0x000fe20003800000 */
[----:B-1----:R-:W-:Y:S01]  /*08b0*/  ULEA UR4, UR4, UR5, 0x18 ;  /* 0x0000000504047291 */ /* 0x002fe2000f8ec0ff */
[----:B------:R-:W1:Y:S11]  /*08c0*/  FENCE.VIEW.ASYNC.S ;  /* 0x00000000000073c6 */ /* 0x000e760000000000 */
[----:B-1----:R1:W3:Y:S01]  /*08d0*/  SYNCS.EXCH.64 URZ, [UR4+0xc0], UR8 ;  /* 0x0000c00804ff75b2 */ /* 0x0022e20008000100 */
[----:B------:R1:W1:Y:S01]  /*08e0*/  SYNCS.EXCH.64 URZ, [UR4+0xd8], UR6 ;  /* 0x0000d80604ff75b2 */ /* 0x0002620008000100 */
[----:B------:R1:W1:Y:S01]  /*08f0*/  SYNCS.EXCH.64 URZ, [UR4+0xc8], UR8 ;  /* 0x0000c80804ff75b2 */ /* 0x0002620008000100 */
[----:B------:R1:W1:Y:S01]  /*0900*/  SYNCS.EXCH.64 URZ, [UR4+0xe0], UR6 ;  /* 0x0000e00604ff75b2 */ /* 0x0002620008000100 */
[----:B------:R1:W1:Y:S01]  /*0910*/  SYNCS.EXCH.64 URZ, [UR4+0xd0], UR8 ;  /* 0x0000d00804ff75b2 */ /* 0x0002620008000100 */
[----:B------:R1:W1:Y:S01]  /*0920*/  SYNCS.EXCH.64 URZ, [UR4+0xe8], UR6 ;  /* 0x0000e80604ff75b2 */ /* 0x0002620008000100 */
[----:B------:R-:W-:Y:S01]  /*0930*/  NOP ;  /* 0x0000000000007918 */ /* 0x000fe20000000000 */
.L_x_11:
[----:B------:R-:W2:Y:S01]  /*0940*/  SHFL.IDX PT, R2, R64, RZ, 0x1f ;  /* 0x00001fff40027589 */ /* 0x000ea200000e0000 */
[----:B------:R-:W-:Y:S01]  /*0950*/  NOP ;  /* 0x0000000000007918 */ /* 0x000fe20000000000 */
[----:B--2---:R-:W-:-:S13]  /*0960*/  ISETP.NE.AND P0, PT, R2, 0x3, PT ;  /* 0x000000030200780c */ /* 0x004fda0003f05270 */
[----:B------:R-:W-:Y:S05]  /*0970*/  @P0 BRA `(.L_x_12) ;  /* 0x0000000000300947 */ /* 0x000fea0003800000 */
[----:B-1----:R-:W1:Y:S01]  /*0980*/  S2UR UR4, SR_CgaCtaId ;  /* 0x00000000000479c3 */ /* 0x002e620000008800 */
[----:B------:R-:W-:Y:S01]  /*0990*/  UMOV UR6, 0x400 ;  /* 0x0000040000067882 */ /* 0x000fe20000000000 */
[----:B------:R-:W-:Y:S01]  /*09a0*/  UMOV UR5, 0x20 ;  /* 0x0000002000057882 */ /* 0x000fe20000000000 */
[----:B------:R-:W-:Y:S01]  /*09b0*/  ELECT P0, URZ, PT ;  /* 0x0000000000ff782f */ /* 0x000fe20003800000 */
[----:B-1----:R-:W-:Y:S02]  /*09c0*/  ULEA UR6, UR4, UR6, 0x18 ;  /* 0x0000000604067291 */ /* 0x002fe4000f8ec0ff */
[----:B------:R-:W-:-:S04]  /*09d0*/  UIADD3 UR4, UPT, UPT, -UR5, 0x100000, URZ ;  /* 0x0010000005047890 */ /* 0x000fc8000fffe1ff */
[----:B------:R-:W-:Y:S02]  /*09e0*/  USHF.L.U32 UR5, UR4, 0xb, URZ ;  /* 0x0000000b04057899 */ /* 0x000fe400080006ff */
[----:B------:R-:W-:Y:S01]  /*09f0*/  USHF.L.U32 UR4, UR4, 0x1, URZ ;  /* 0x0000000104047899 */ /* 0x000fe200080006ff */
[----:B------:R-:W1:Y:S11]  /*0a00*/  FENCE.VIEW.ASYNC.S ;  /* 0x00000000000073c6 */ /* 0x000e760000000000 */
[----:B-1----:R2:W1:Y:S01]  /*0a10*/  SYNCS.EXCH.64 URZ, [UR6+0xf0], UR4 ;  /* 0x0000f00406ff75b2 */ /* 0x0024620008000100 */
[----:B------:R2:W1:Y:S02]  /*0a20*/  SYNCS.EXCH.64 URZ, [UR6+0xf8], UR4 ;  /* 0x0000f80406ff75b2 */ /* 0x0004640008000100 */
[----:B--2---:R-:W-:Y:S01]  /*0a30*/  NOP ;  /* 0x0000000000007918 */ /* 0x004fe20000000000 */
.L_x_12:
[----:B------:R-:W2:Y:S01]  /*0a40*/  SHFL.IDX PT, R2, R64, RZ, 0x1f ;  /* 0x00001fff40027589 */ /* 0x000ea200000e0000 */
[----:B------:R-:W-:Y:S01]  /*0a50*/  NOP ;  /* 0x0000000000007918 */ /* 0x000fe20000000000 */
[----:B--2---:R-:W-:-:S13]  /*0a60*/  ISETP.NE.AND P0, PT, R2, 0x4, PT ;  /* 0x000000040200780c */ /* 0x004fda0003f05270 */
[----:B------:R-:W-:Y:S05]  /*0a70*/  @P0 BRA `(.L_x_13) ;  /* 0x0000000000440947 */ /* 0x000fea0003800000 */
[----:B-1----:R-:W1:Y:S01]  /*0a80*/  S2UR UR6, SR_CgaCtaId ;  /* 0x00000000000679c3 */ /* 0x002e620000008800 */
[----:B------:R-:W-:Y:S01]  /*0a90*/  UMOV UR4, 0x100 ;  /* 0x0000010000047882 */ /* 0x000fe20000000000 */
[----:B------:R-:W-:Y:S01]  /*0aa0*/  UMOV UR5, 0x400 ;  /* 0x0000040000057882 */ /* 0x000fe20000000000 */
[----:B------:R-:W-:Y:S01]  /*0ab0*/  USEL UR4, UR4, 0xe0, UP2 ;  /* 0x000000e004047887 */ /* 0x000fe20009000000 */
[----:B------:R-:W-:Y:S01]  /*0ac0*/  UMOV UR8, 0x1 ;  /* 0x0000000100087882 */ /* 0x000fe20000000000 */
[----:B------:R-:W-:Y:S01]  /*0ad0*/  ELECT P0, URZ, PT ;  /* 0x0000000000ff782f */ /* 0x000fe20003800000 */
[----:B------:R-:W-:-:S04]  /*0ae0*/  UIADD3 UR8, UPT, UPT, -UR8, 0x100000, URZ ;  /* 0x0010000008087890 */ /* 0x000fc8000fffe1ff */
[----:B------:R-:W-:Y:S02]  /*0af0*/  USHF.L.U32 UR9, UR8, 0xb, URZ ;  /* 0x0000000b08097899 */ /* 0x000fe400080006ff */
[----:B------:R-:W-:Y:S02]  /*0b00*/  USHF.L.U32 UR8, UR8, 0x1, URZ ;  /* 0x0000000108087899 */ /* 0x000fe400080006ff */
[----:B-1----:R-:W-:Y:S02]  /*0b10*/  ULEA UR6, UR6, UR5, 0x18 ;  /* 0x0000000506067291 */ /* 0x002fe4000f8ec0ff */
[----:B------:R-:W-:-:S04]  /*0b20*/  UIADD3 UR4, UPT, UPT, -UR4, 0x100000, URZ ;  /* 0x0010000004047890 */ /* 0x000fc8000fffe1ff */
[----:B------:R-:W-:Y:S02]  /*0b30*/  USHF.L.U32 UR5, UR4, 0xb, URZ ;  /* 0x0000000b04057899 */ /* 0x000fe400080006ff */
[----:B------:R-:W-:Y:S01]  /*0b40*/  USHF.L.U32 UR4, UR4, 0x1, URZ ;  /* 0x0000000104047899 */ /* 0x000fe200080006ff */
[----:B------:R-:W1:Y:S03]  /*0b50*/  FENCE.VIEW.ASYNC.S ;  /* 0x00000000000073c6 */ /* 0x000e660000000000 */
[----:B-1----:R2:W1:Y:S08]  /*0b60*/  SYNCS.EXCH.64 URZ, [UR6+0x100], UR8 ;  /* 0x0001000806ff75b2 */ /* 0x0024700008000100 */
[----:B------:R2:W1:Y:S02]  /*0b70*/  SYNCS.EXCH.64 URZ, [UR6+0x108], UR4 ;  /* 0x0001080406ff75b2 */ /* 0x0004640008000100 */
[----:B--2---:R-:W-:Y:S01]  /*0b80*/  NOP ;  /* 0x0000000000007918 */ /* 0x004fe20000000000 */
.L_x_13:
[----:B------:R-:W2:Y:S01]  /*0b90*/  SHFL.IDX PT, R2, R64, RZ, 0x1f ;  /* 0x00001fff40027589 */ /* 0x000ea200000e0000 */
[----:B------:R-:W1:Y:S01]  /*0ba0*/  S2UR UR51, SR_CTAID.X ;  /* 0x00000000003379c3 */ /* 0x000e620000002500 */
[----:B------:R-:W-:-:S07]  /*0bb0*/  NOP ;  /* 0x0000000000007918 */ /* 0x000fce0000000000 */
[----:B------:R-:W1:Y:S01]  /*0bc0*/  S2UR UR22, SR_CTAID.Y ;  /* 0x00000000001679c3 */ /* 0x000e620000002600 */
[----:B--2---:R-:W-:-:S13]  /*0bd0*/  ISETP.NE.AND P0, PT, R2, 0x5, PT ;  /* 0x000000050200780c */ /* 0x004fda0003f05270 */
[----:B-1----:R-:W-:Y:S05]  /*0be0*/  @P0 BRA `(.L_x_14) ;  /* 0x0000000000480947 */ /* 0x002fea0003800000 */
        /* <DEDUP_REMOVED lines=13> */
[----:B-1----:R1:W2:Y:S01]  /*0cc0*/  SYNCS.EXCH.64 URZ, [UR4+0x110], UR8 ;  /* 0x0001100804ff75b2 */ /* 0x0022a20008000100 */
[----:B------:R1:W1:Y:S01]  /*0cd0*/  SYNCS.EXCH.64 URZ, [UR4+0x120], UR6 ;  /* 0x0001200604ff75b2 */ /* 0x0002620008000100 */
[----:B------:R1:W1:Y:S01]  /*0ce0*/  SYNCS.EXCH.64 URZ, [UR4+0x118], UR8 ;  /* 0x0001180804ff75b2 */ /* 0x0002620008000100 */
[----:B------:R1:W1:Y:S01]  /*0cf0*/  SYNCS.EXCH.64 URZ, [UR4+0x128], UR6 ;  /* 0x0001280604ff75b2 */ /* 0x0002620008000100 */
[----:B------:R-:W-:Y:S01]  /*0d00*/  NOP ;  /* 0x0000000000007918 */ /* 0x000fe20000000000 */
.L_x_14:
[----:B------:R-:W-:-:S05]  /*0d10*/  CS2R.32 R57, SR_CgaSize ;  /* 0x0000000000397805 */ /* 0x000fca0000008a00 */
[----:B------:R-:W-:-:S05]  /*0d20*/  IMAD R57, R57, -0xa0, RZ ;  /* 0xffffff6039397824 */ /* 0x000fca00078e02ff */
[----:B------:R-:W-:-:S14]  /*0d30*/  R2UR UR5, R57 ;  /* 0x00000000390572ca */ /* 0x000fdc00000e0000 */
[----:B------:R-:W3:Y:S01]  /*0d40*/  LDCU UR5, c[0x0][UR5+0x2b0] ;  /* 0x00005600050577ac */ /* 0x000ee20008000800 */
[----:B------:R-:W-:Y:S02]  /*0d50*/  I2FP.F32.U32 R5, UR51 ;  /* 0x0000003300057c45 */ /* 0x000fe40008201000 */
[----:B------:R-:W-:-:S05]  /*0d60*/  CS2R.32 R2, SR_CgaSize ;  /* 0x0000000000027805 */ /* 0x000fca0000008a00 */
[----:B------:R-:W-:-:S06]  /*0d70*/  IMAD R2, R2, -0xa0, RZ ;  /* 0xffffff6002027824 */ /* 0x000fcc00078e02ff */
[----:B------:R-:W4:Y:S01]  /*0d80*/  LDC R2, c[0x0][R2+0x2a0] ;  /* 0x0000a80002027b82 */ /* 0x000f220000000800 */
[----:B------:R-:W-:Y:S02]  /*0d90*/  I2FP.F32.U32 R4, UR22 ;  /* 0x0000001600047c45 */ /* 0x000fe40008201000 */
[----:B------:R-:W-:-:S05]  /*0da0*/  CS2R.32 R57, SR_CgaSize ;  /* 0x0000000000397805 */ /* 0x000fca0000008a00 */
[----:B------:R-:W-:-:S05]  /*0db0*/  IMAD R57, R57, -0xa0, RZ ;  /* 0xffffff6039397824 */ /* 0x000fca00078e02ff */
[----:B-1----:R-:W-:-:S14]  /*0dc0*/  R2UR UR4, R57 ;  /* 0x00000000390472ca */ /* 0x002fdc00000e0000 */
[----:B------:R-:W1:Y:S01]  /*0dd0*/  LDCU UR4, c[0x0][UR4+0x2b4] ;  /* 0x00005680040477ac */ /* 0x000e620008000800 */
[----:B------:R-:W-:Y:S01]  /*0de0*/  NOP ;  /* 0x0000000000007918 */ /* 0x000fe20000000000 */
[----:B------:R-:W2:Y:S01]  /*0df0*/  S2R R17, SR_CTAID.Z ;  /* 0x0000000000117919 */ /* 0x000ea20000002700 */
[----:B------:R-:W4:Y:S01]  /*0e00*/  LDCU UR18, c[0x0][0xc24] ;  /* 0x00018480ff1277ac */ /* 0x000f220008000800 */
[----:B------:R-:W-:-:S05]  /*0e10*/  CS2R.32 R3, SR_CgaSize ;  /* 0x0000000000037805 */ /* 0x000fca0000008a00 */
[----:B------:R-:W-:-:S06]  /*0e20*/  IMAD R3, R3, -0xa0, RZ ;  /* 0xffffff6003037824 */ /* 0x000fcc00078e02ff */
[----:B------:R-:W2:Y:S01]  /*0e30*/  LDC R3, c[0x0][R3+0x2a4] ;  /* 0x0000a90003037b82 */ /* 0x000ea20000000800 */
[----:B---3--:R-:W-:Y:S01]  /*0e40*/  FMUL R5, R5, UR5 ;  /* 0x0000000505057c20 */ /* 0x008fe20008400000 */
[----:B-1----:R-:W-:-:S03]  /*0e50*/  FMUL R4, R4, UR4 ;  /* 0x0000000404047c20 */ /* 0x002fc60008400000 */
[----:B------:R-:W1:Y:S01]  /*0e60*/  F2I.U32.TRUNC.NTZ R57, R5 ;  /* 0x0000000500397305 */ /* 0x000e62000020f000 */
[----:B----4-:R-:W-:-:S07]  /*0e70*/  UISETP.GE.AND UP0, UPT, UR18, 0x1, UPT ;  /* 0x000000011200788c */ /* 0x010fce000bf06270 */
[----:B------:R-:W3:Y:S01]  /*0e80*/  F2I.U32.TRUNC.NTZ R56, R4 ;  /* 0x0000000400387305 */ /* 0x000ee2000020f000 */
[----:B-1----:R-:W-:-:S05]  /*0e90*/  IADD3 R57, PT, PT, -R57, RZ, RZ ;  /* 0x000000ff39397210 */ /* 0x002fca0007ffe1ff */
[----:B------:R-:W-:Y:S01]  /*0ea0*/  IMAD R57, R2, R57, UR51 ;  /* 0x0000003302397e24 */ /* 0x000fe2000f8e0239 */
[----:B---3--:R-:W-:-:S05]  /*0eb0*/  IADD3 R56, PT, PT, -R56, RZ, RZ ;  /* 0x000000ff38387210 */ /* 0x008fca0007ffe1ff */
[----:B--2---:R-:W-:Y:S01]  /*0ec0*/  IMAD R56, R3, R56, UR22 ;  /* 0x0000001603387e24 */ /* 0x004fe2000f8e0238 */
[----:B------:R-:W-:Y:S06]  /*0ed0*/  BAR.SYNC.DEFER_BLOCKING 0x0 ;  /* 0x0000000000007b1d */ /* 0x000fec0000010000 */
[----:B------:R-:W-:Y:S05]  /*0ee0*/  BRA.U !UP0, `(.L_x_15) ;  /* 0x0000000108d47547 */ /* 0x000fea000b800000 */
[----:B------:R-:W1:Y:S01]  /*0ef0*/  LDCU.128 UR24, c[0x0][0xc10] ;  /* 0x00018200ff1877ac */ /* 0x000e620008000c00 */
[----:B------:R-:W2:Y:S01]  /*0f00*/  LDCU UR14, c[0x0][0x370] ;  /* 0x00006e00ff0e77ac */ /* 0x000ea20008000800 */
[----:B------:R-:W3:Y:S01]  /*0f10*/  LDCU UR6, c[0x0][0x374] ;  /* 0x00006e80ff0677ac */ /* 0x000ee20008000800 */
[----:B------:R-:W4:Y:S01]  /*0f20*/  LDCU UR19, c[0x0][0xc0c] ;  /* 0x00018180ff1377ac */ /* 0x000f220008000800 */
[----:B------:R-:W4:Y:S01]  /*0f30*/  LDCU UR20, c[0x0][0xc20] ;  /* 0x00018400ff1477ac */ /* 0x000f220008000800 */
[----:B------:R-:W4:Y:S01]  /*0f40*/  LDCU.64 UR16, c[0x0][0xc28] ;  /* 0x00018500ff1077ac */ /* 0x000f220008000a00 */
[----:B-1----:R-:W-:Y:S02]  /*0f50*/  UISETP.NE.AND UP0, UPT, UR26, 0x1, UPT ;  /* 0x000000011a00788c */ /* 0x002fe4000bf05270 */
[----:B---3--:R-:W-:Y:S02]  /*0f60*/  UIMAD.WIDE.U32 UR4, UR6, UR27, URZ ;  /* 0x0000001b060472a5 */ /* 0x008fe4000f8e00ff */
[----:B--2---:R-:W-:-:S02]  /*0f70*/  UIMAD.WIDE.U32 UR8, UR14, UR24, URZ ;  /* 0x000000180e0872a5 */ /* 0x004fc4000f8e00ff */
[----:B----4-:R-:W-:Y:S02]  /*0f80*/  UISETP.NE.AND UP1, UPT, UR19, 0x1, UPT ;  /* 0x000000011300788c */ /* 0x010fe4000bf25270 */
[----:B------:R-:W-:Y:S01]  /*0f90*/  UISETP.NE.AND UP4, UPT, UR18, 0x1, UPT ;  /* 0x000000011200788c */ /* 0x000fe2000bf85270 */
[----:B------:R-:W-:Y:S01]  /*0fa0*/  UMOV UR4, UR5 ;  /* 0x0000000500047c82 */ /* 0x000fe20008000000 */
[----:B------:R-:W-:Y:S02]  /*0fb0*/  UIMAD.WIDE.U32 UR10, UR22, UR27, URZ ;  /* 0x0000001b160a72a5 */ /* 0x000fe4000f8e00ff */
[----:B------:R-:W-:Y:S02]  /*0fc0*/  @UP0 USHF.R.U32.HI UR6, URZ, UR20, UR4 ;  /* 0x00000014ff060299 */ /* 0x000fe40008011604 */
[----:B------:R-:W-:Y:S01]  /*0fd0*/  UIMAD.WIDE.U32 UR12, UR51, UR24, URZ ;  /* 0x00000018330c72a5 */ /* 0x000fe2000f8e00ff */
[----:B------:R-:W-:Y:S02]  /*0fe0*/  UMOV UR4, UR9 ;  /* 0x0000000900047c82 */ /* 0x000fe40008000000 */
[----:B------:R-:W-:Y:S01]  /*0ff0*/  UMOV UR7, UR11 ;  /* 0x0000000b00077c82 */ /* 0x000fe20008000000 */
[----:B------:R-:W-:-:S02]  /*1000*/  @UP1 USHF.R.U32.HI UR14, URZ, UR25, UR4 ;  /* 0x00000019ff0e1299 */ /* 0x000fc40008011604 */
[----:B------:R-:W-:Y:S02]  /*1010*/  UIMAD.WIDE.U32 UR4, UR6, UR16, URZ ;  /* 0x00000010060472a5 */ /* 0x000fe4000f8e00ff */
[----:B------:R-:W-:Y:S02]  /*1020*/  UIMAD.WIDE.U32 UR8, UR14, UR16, URZ ;  /* 0x000000100e0872a5 */ /* 0x000fe4000f8e00ff */
[----:B------:R-:W-:-:S03]  /*1030*/  USHF.R.U32.HI UR10, URZ, UR20, UR7 ;  /* 0x00000014ff0a7299 */ /* 0x000fc60008011607 */
[----:B------:R-:W-:Y:S01]  /*1040*/  UMOV UR4, UR5 ;  /* 0x0000000500047c82 */ /* 0x000fe20008000000 */
[----:B------:R-:W-:Y:S01]  /*1050*/  UMOV UR7, UR13 ;  /* 0x0000000d00077c82 */ /* 0x000fe20008000000 */
[----:B------:R-:W-:Y:S01]  /*1060*/  @UP4 USHF.R.U32.HI UR6, URZ, UR17, UR4 ;  /* 0x00000011ff064299 */ /* 0x000fe20008011604 */
[----:B------:R-:W-:Y:S01]  /*1070*/  UMOV UR5, UR9 ;  /* 0x0000000900057c82 */ /* 0x000fe20008000000 */
[----:B------:R-:W-:Y:S02]  /*1080*/  USHF.R.U32.HI UR7, URZ, UR25, UR7 ;  /* 0x00000019ff077299 */ /* 0x000fe40008011607 */
[----:B------:R-:W-:Y:S02]  /*1090*/  USEL UR4, UR22, UR10, !UP0 ;  /* 0x0000000a16047287 */ /* 0x000fe4000c000000 */
[----:B------:R-:W-:Y:S02]  /*10a0*/  UIMAD UR6, UR6, UR18, URZ ;  /* 0x00000012060672a4 */ /* 0x000fe4000f8e02ff */
[----:B------:R-:W-:-:S02]  /*10b0*/  @UP4 USHF.R.U32.HI UR14, URZ, UR17, UR5 ;  /* 0x00000011ff0e4299 */ /* 0x000fc40008011605 */
[----:B------:R-:W-:Y:S02]  /*10c0*/  USEL UR5, UR51, UR7, !UP1 ;  /* 0x0000000733057287 */ /* 0x000fe4000c800000 */
[----:B------:R-:W-:Y:S02]  /*10d0*/  UISETP.GE.AND UP0, UPT, UR4, UR6, UPT ;  /* 0x000000060400728c */ /* 0x000fe4000bf06270 */
[----:B------:R-:W-:Y:S02]  /*10e0*/  UIMAD UR8, UR14, UR18, URZ ;  /* 0x000000120e0872a4 */ /* 0x000fe4000f8e02ff */
[----:B------:R-:W-:Y:S02]  /*10f0*/  UIMAD.WIDE.U32 UR6, UR4, UR16, URZ ;  /* 0x00000010040672a5 */ /* 0x000fe4000f8e00ff */
[----:B------:R-:W-:Y:S02]  /*1100*/  UISETP.GE.OR UP0, UPT, UR5, UR8, UP0 ;  /* 0x000000080500728c */ /* 0x000fe40008706670 */
[----:B------:R-:W-:-:S02]  /*1110*/  UIMAD.WIDE.U32 UR8, UR5, UR16, URZ ;  /* 0x00000010050872a5 */ /* 0x000fc4000f8e00ff */
[----:B------:R-:W-:Y:S01]  /*1120*/  UIADD3 UR10, UPT, UPT, -UR4, URZ, URZ ;  /* 0x000000ff040a7290 */ /* 0x000fe2000fffe1ff */
[----:B------:R-:W-:Y:S02]  /*1130*/  UMOV UR6, UR7 ;  /* 0x0000000700067c82 */ /* 0x000fe40008000000 */
[----:B------:R-:W-:Y:S02]  /*1140*/  USHF.R.U32.HI UR6, URZ, UR17, UR6 ;  /* 0x00000011ff067299 */ /* 0x000fe40008011606 */
[----:B------:R-:W-:Y:S02]  /*1150*/  UIMAD UR10, UR26, UR10, UR22 ;  /* 0x0000000a1a0a72a4 */ /* 0x000fe4000f8e0216 */
[----:B------:R-:W-:Y:S01]  /*1160*/  USEL UR6, UR4, UR6, !UP4 ;  /* 0x0000000604067287 */ /* 0x000fe2000e000000 */
[----:B------:R-:W-:Y:S01]  /*1170*/  @!UP0 UMOV UR7, UR9 ;  /* 0x0000000900078c82 */ /* 0x000fe20008000000 */
[----:B------:R-:W-:Y:S02]  /*1180*/  UIADD3 UR9, UPT, UPT, -UR5, URZ, URZ ;  /* 0x000000ff05097290 */ /* 0x000fe4000fffe1ff */
[----:B------:R-:W-:-:S02]  /*1190*/  @!UP0 USHF.R.U32.HI UR7, URZ, UR17, UR7 ;  /* 0x00000011ff078299 */ /* 0x000fc40008011607 */
[----:B------:R-:W-:Y:S02]  /*11a0*/  UIADD3 UR8, UPT, UPT, -UR6, URZ, URZ ;  /* 0x000000ff06087290 */ /* 0x000fe4000fffe1ff */
[----:B------:R-:W-:Y:S02]  /*11b0*/  @!UP0 USEL UR7, UR5, UR7, !UP4 ;  /* 0x0000000705078287 */ /* 0x000fe4000e000000 */
[----:B------:R-:W-:Y:S02]  /*11c0*/  UIMAD UR8, UR18, UR8, UR4 ;  /* 0x00000008120872a4 */ /* 0x000fe4000f8e0204 */
[----:B------:R-:W-:Y:S02]  /*11d0*/  @!UP0 UIADD3 UR6, UPT, UPT, UR6, -UR7, URZ ;  /* 0x8000000706068290 */ /* 0x000fe4000fffe0ff */
[----:B------:R-:W-:Y:S02]  /*11e0*/  @!UP0 UIMAD UR8, UR8, UR14, UR7 ;  /* 0x0000000e080882a4 */ /* 0x000fe4000f8e0207 */
[----:B------:R-:W-:-:S02]  /*11f0*/  @!UP0 UIMAD UR4, UR6, UR18, UR5 ;  /* 0x00000012060482a4 */ /* 0x000fc4000f8e0205 */
[----:B------:R-:W-:Y:S02]  /*1200*/  UIMAD UR6, UR19, UR9, UR51 ;  /* 0x00000009130672a4 */ /* 0x000fe4000f8e0233 */
[----:B------:R-:W-:Y:S01]  /*1210*/  UIMAD UR22, UR4, UR26, UR10 ;  /* 0x0000001a041672a4 */ /* 0x000fe2000f8e020a */
[----:B------:R-:W-:Y:S02]  /*1220*/  @!UP0 UMOV UR5, UR8 ;  /* 0x0000000800058c82 */ /* 0x000fe40008000000 */
[----:B------:R-:W-:-:S12]  /*1230*/  UIMAD UR51, UR5, UR19, UR6 ;  /* 0x00000013053372a4 */ /* 0x000fd8000f8e0206 */
.L_x_15:
[----:B------:R-:W1:Y:S02]  /*1240*/  LDCU UR4, c[0x0][0xc30] ;  /* 0x00018600ff0477ac */ /* 0x000e640008000800 */
[----:B-1----:R-:W-:-:S09]  /*1250*/  UISETP.NE.AND UP0, UPT, UR4, 0x1, UPT ;  /* 0x000000010400788c */ /* 0x002fd2000bf05270 */
[----:B------:R-:W-:Y:S05]  /*1260*/  BRA.U UP0, `(.L_x_16) ;  /* 0x0000000100447547 */ /* 0x000fea000b800000 */
[----:B------:R-:W1:Y:S01]  /*1270*/  LDCU.128 UR8, c[0x0][0xc10] ;  /* 0x00018200ff0877ac */ /* 0x000e620008000c00 */
[----:B------:R-:W2:Y:S01]  /*1280*/  LDCU UR12, c[0x0][0xc0c] ;  /* 0x00018180ff0c77ac */ /* 0x000ea20008000800 */
[----:B------:R-:W3:Y:S01]  /*1290*/  LDCU UR13, c[0x0][0xc20] ;  /* 0x00018400ff0d77ac */ /* 0x000ee20008000800 */
[----:B-1----:R-:W-:Y:S02]  /*12a0*/  UIMAD.WIDE.U32 UR6, UR51, UR8, URZ ;  /* 0x00000008330672a5 */ /* 0x002fe4000f8e00ff */
[----:B------:R-:W-:Y:S02]  /*12b0*/  UIMAD.WIDE.U32 UR4, UR22, UR11, URZ ;  /* 0x0000000b160472a5 */ /* 0x000fe4000f8e00ff */
[----:B--2---:R-:W-:Y:S02]  /*12c0*/  UISETP.NE.AND UP1, UPT, UR12, 0x1, UPT ;  /* 0x000000010c00788c */ /* 0x004fe4000bf25270 */
[----:B------:R-:W-:Y:S01]  /*12d0*/  UISETP.NE.AND UP0, UPT, UR10, 0x1, UPT ;  /* 0x000000010a00788c */ /* 0x000fe2000bf05270 */
[----:B------:R-:W-:-:S02]  /*12e0*/  UMOV UR6, UR7 ;  /* 0x0000000700067c82 */ /* 0x000fc40008000000 */
[----:B------:R-:W-:Y:S01]  /*12f0*/  UMOV UR4, UR5 ;  /* 0x0000000500047c82 */ /* 0x000fe20008000000 */
[----:B------:R-:W-:Y:S02]  /*1300*/  USHF.R.U32.HI UR6, URZ, UR9, UR6 ;  /* 0x00000009ff067299 */ /* 0x000fe40008011606 */
[----:B---3--:R-:W-:Y:S02]  /*1310*/  USHF.R.U32.HI UR4, URZ, UR13, UR4 ;  /* 0x0000000dff047299 */ /* 0x008fe40008011604 */
[----:B------:R-:W-:Y:S02]  /*1320*/  USEL UR5, UR51, UR6, !UP1 ;  /* 0x0000000633057287 */ /* 0x000fe4000c800000 */
[----:B------:R-:W-:-:S04]  /*1330*/  USEL UR4, UR22, UR4, !UP0 ;  /* 0x0000000416047287 */ /* 0x000fc8000c000000 */
[----:B------:R-:W-:Y:S02]  /*1340*/  UIADD3 UR6, UPT, UPT, UR5, -UR4, URZ ;  /* 0x8000000405067290 */ /* 0x000fe4000fffe0ff */
[----:B------:R-:W-:Y:S02]  /*1350*/  UIADD3 UR4, UPT, UPT, -UR5, UR4, URZ ;  /* 0x0000000405047290 */ /* 0x000fe4000fffe1ff */
[----:B------:R-:W-:Y:S02]  /*1360*/  UIMAD UR22, UR6, UR10, UR22 ;  /* 0x0000000a061672a4 */ /* 0x000fe4000f8e0216 */
[----:B------:R-:W-:-:S12]  /*1370*/  UIMAD UR51, UR4, UR12, UR51 ;  /* 0x0000000c043372a4 */ /* 0x000fd8000f8e0233 */
.L_x_16:
[----:B------:R-:W-:Y:S01]  /*1380*/  BAR.SYNC.DEFER_BLOCKING 0x0 ;  /* 0x0000000000007b1d */ /* 0x000fe20000010000 */
[----:B------:R-:W-:Y:S01]  /*1390*/  UISETP.NE.AND UP0, UPT, UR15, 0x2, UPT ;  /* 0x000000020f00788c */ /* 0x000fe2000bf05270 */
[----:B------:R-:W-:Y:S02]  /*13a0*/  ISETP.NE.OR P2, PT, R0, 0x2, !P2 ;  /* 0x000000020000780c */ /* 0x000fe40005745670 */
[----:B------:R-:W-:Y:S02]  /*13b0*/  LOP3.LUT R0, R62, 0x1f, RZ, 0xc0, !PT ;  /* 0x0000001f3e007812 */ /* 0x000fe400078ec0ff */
[----:B------:R-:W1:Y:S04]  /*13c0*/  LDCU UR39, c[0x0][0xc24] ;  /* 0x00018480ff2777ac */ /* 0x000e680008000800 */
[----:B------:R-:W-:Y:S05]  /*13d0*/  BRA.U UP0, `(.L_x_17) ;  /* 0x0000001d00c07547 */ /* 0x000fea000b800000 */
[----:B------:R-:W2:Y:S01]  /*13e0*/  LDCU UR5, c[0x0][0x388] ;  /* 0x00007100ff0577ac */ /* 0x000ea20008000800 */
[----:B------:R-:W-:Y:S01]  /*13f0*/  PLOP3.LUT P1, PT, PT, PT, UP2, 0x80, 0x8 ;  /* 0x000000000008781c */ /* 0x000fe20003f2f028 */
[----:B------:R-:W-:Y:S01]  /*1400*/  IMAD.MOV.U32 R2, RZ, RZ, RZ ;  /* 0x000000ffff027224 */ /* 0x000fe200078e00ff */
[----:B------:R-:W-:Y:S01]  /*1410*/  ISETP.EQ.OR P3, PT, R0, RZ, P2 ;  /* 0x000000ff0000720c */ /* 0x000fe20001762670 */
[----:B------:R-:W3:Y:S01]  /*1420*/  LDCU UR8, c[0x0][0x38c] ;  /* 0x00007180ff0877ac */ /* 0x000ee20008000800 */
[----:B------:R-:W-:Y:S01]  /*1430*/  PLOP3.LUT P1, PT, P1, PT, PT, 0x8, 0x80 ;  /* 0x000000000080781c */ /* 0x000fe20000f2e170 */
[----:B------:R-:W4:Y:S01]  /*1440*/  LDCU.64 UR6, c[0x0][0x390] ;  /* 0x00007200ff0677ac */ /* 0x000f220008000a00 */
[----:B------:R-:W1:Y:S01]  /*1450*/  LDCU UR62, c[0x0][0x370] ;  /* 0x00006e00ff3e77ac */ /* 0x000e620008000800 */
[----:B------:R-:W1:Y:S01]  /*1460*/  LDCU.64 UR54, c[0x0][0x348] ;  /* 0x00006900ff3677ac */ /* 0x000e620008000a00 */
[----:B--2---:R-:W-:Y:S01]  /*1470*/  UIADD3 UR5, UPT, UPT, UR5, 0x1f, URZ ;  /* 0x0000001f05057890 */ /* 0x004fe2000fffe0ff */
[----:B------:R-:W2:Y:S03]  /*1480*/  LDCU UR61, c[0x0][0x374] ;  /* 0x00006e80ff3d77ac */ /* 0x000ea60008000800 */
[----:B------:R-:W-:Y:S01]  /*1490*/  USHF.R.S32.HI UR4, URZ, 0x1f, UR5 ;  /* 0x0000001fff047899 */ /* 0x000fe20008011405 */
[----:B------:R-:W-:Y:S01]  /*14a0*/  UMOV UR40, 0x1 ;  /* 0x0000000100287882 */ /* 0x000fe20000000000 */
[----:B------:R-:W-:-:S02]  /*14b0*/  UMOV UR44, URZ ;  /* 0x000000ff002c7c82 */ /* 0x000fc40008000000 */
[----:B------:R-:W-:Y:S01]  /*14c0*/  ULEA.HI UR4, UR4, UR5, URZ, 0x5 ;  /* 0x0000000504047291 */ /* 0x000fe2000f8f28ff */
[----:B------:R-:W-:Y:S01]  /*14d0*/  UMOV UR30, URZ ;  /* 0x000000ff001e7c82 */ /* 0x000fe20008000000 */
[----:B------:R-:W-:Y:S02]  /*14e0*/  UMOV UR52, URZ ;  /* 0x000000ff00347c82 */ /* 0x000fe40008000000 */
[----:B------:R-:W-:-:S04]  /*14f0*/  USHF.R.S32.HI UR4, URZ, 0x5, UR4 ;  /* 0x00000005ff047899 */ /* 0x000fc80008011404 */
[----:B---3--:R-:W-:-:S04]  /*1500*/  UIMAD UR4, UR4, UR8, URZ ;  /* 0x00000008040472a4 */ /* 0x008fc8000f8e02ff */
[----:B----4-:R-:W-:-:S04]  /*1510*/  UIMAD UR4, UR4, UR6, URZ ;  /* 0x00000006040472a4 */ /* 0x010fc8000f8e02ff */
[----:B------:R-:W-:-:S04]  /*1520*/  UIMAD UR63, UR4, UR7, URZ ;  /* 0x00000007043f72a4 */ /* 0x000fc8000f8e02ff */
[----:B------:R-:W-:Y:S02]  /*1530*/  UISETP.NE.AND UP1, UPT, UR63, URZ, UPT ;  /* 0x000000ff3f00728c */ /* 0x000fe4000bf25270 */
[----:B------:R-:W-:-:S04]  /*1540*/  UISETP.LT.U32.AND UP0, UPT, UR63, 0xc, UPT ;  /* 0x0000000c3f00788c */ /* 0x000fc8000bf01070 */
[----:B------:R-:W-:-:S04]  /*1550*/  USEL UR4, UR63, 0xc, UP0 ;  /* 0x0000000c3f047887 */ /* 0x000fc80008000000 */
[----:B------:R-:W-:Y:S02]  /*1560*/  UIADD3 UR5, UPT, UPT, UR4, -0x1, URZ ;  /* 0xffffffff04057890 */ /* 0x000fe4000fffe0ff */
[----:B------:R-:W-:Y:S02]  /*1570*/  @!UP1 UIADD3 UR5, UPT, UPT, UR4, URZ, URZ ;  /* 0x000000ff04059290 */ /* 0x000fe4000fffe0ff */
[----:B------:R-:W-:Y:S02]  /*1580*/  UIADD3 UR60, UPT, UPT, UR63, -UR4, URZ ;  /* 0x800000043f3c7290 */ /* 0x000fe4000fffe0ff */
[----:B-12---:R-:W-:-:S12]  /*1590*/  UIADD3 UR64, UPT, UPT, UR5, 0x1, URZ ;  /* 0x0000000105407890 */ /* 0x006fd8000fffe0ff */
.L_x_33:
[----:B------:R-:W1:Y:S01]  /*15a0*/  S2UR UR45, SR_CgaCtaId ;  /* 0x00000000002d79c3 */ /* 0x000e620000008800 */
[----:B------:R-:W-:Y:S01]  /*15b0*/  UMOV UR4, 0x400 ;  /* 0x0000040000047882 */ /* 0x000fe20000000000 */
[----:B------:R-:W-:Y:S01]  /*15c0*/  MOV R0, UR40 ;  /* 0x0000002800007c02 */ /* 0x000fe20008000f00 */
[----:B------:R-:W-:Y:S02]  /*15d0*/  UISETP.NE.AND UP0, UPT, UR63, URZ, UPT ;  /* 0x000000ff3f00728c */ /* 0x000fe4000bf05270 */
[----:B------:R-:W-:Y:S01]  /*15e0*/  USHF.L.U32 UR50, UR51, 0x6, URZ ;  /* 0x0000000633327899 */ /* 0x000fe200080006ff */
[----:B------:R-:W-:Y:S01]  /*15f0*/  SHF.L.U32 R0, R0, 0x1f, RZ ;  /* 0x0000001f00007819 */ /* 0x000fe200000006ff */
[----:B------:R-:W-:Y:S01]  /*1600*/  USHF.L.U32 UR34, UR22, 0x6, URZ ;  /* 0x0000000616227899 */ /* 0x000fe200080006ff */
[----:B------:R-:W-:Y:S01]  /*1610*/  UMOV UR31, URZ ;  /* 0x000000ff001f7c82 */ /* 0x000fe20008000000 */
[----:B------:R-:W-:Y:S01]  /*1620*/  UMOV UR38, URZ ;  /* 0x000000ff00267c82 */ /* 0x000fe20008000000 */
[----:B------:R-:W-:Y:S01]  /*1630*/  UMOV UR37, URZ ;  /* 0x000000ff00257c82 */ /* 0x000fe20008000000 */
[----:B------:R-:W-:Y:S01]  /*1640*/  UMOV UR36, URZ ;  /* 0x000000ff00247c82 */ /* 0x000fe20008000000 */
[----:B-1----:R-:W-:-:S04]  /*1650*/  ULEA UR45, UR45, UR4, 0x18 ;  /* 0x000000042d2d7291 */ /* 0x002fc8000f8ec0ff */
[----:B------:R-:W-:-:S09]  /*1660*/  ULEA UR4, UR44, UR45, 0x3 ;  /* 0x0000002d2c047291 */ /* 0x000fd2000f8e18ff */
[----:B------:R1:W2:Y:S01]  /*1670*/  SYNCS.PHASECHK.TRANS64.TRYWAIT P0, [UR4+0x60], R0 ;  /* 0x00006000ff0075a7 */ /* 0x0002a20008001104 */
[----:B------:R-:W-:Y:S05]  /*1680*/  BRA.U !UP0, `(.L_x_18) ;  /* 0x0000000508b47547 */ /* 0x000fea000b800000 */
[----:B------:R-:W3:Y:S01]  /*1690*/  LDCU.128 UR12, c[0x0][0x480] ;  /* 0x00009000ff0c77ac */ /* 0x000ee20008000c00 */
[----:B------:R-:W4:Y:S01]  /*16a0*/  LDCU.128 UR8, c[0x0][0x490] ;  /* 0x00009200ff0877ac */ /* 0x000f220008000c00 */
[----:B------:R-:W1:Y:S01]  /*16b0*/  LDCU.64 UR26, c[0x0][0x4c0] ;  /* 0x00009800ff1a77ac */ /* 0x000e620008000a00 */
[----:B------:R-:W1:Y:S01]  /*16c0*/  LDCU.64 UR16, c[0x0][0x4f0] ;  /* 0x00009e00ff1077ac */ /* 0x000e620008000a00 */
[----:B------:R-:W1:Y:S01]  /*16d0*/  LDCU UR19, c[0x0][0x4ec] ;  /* 0x00009d80ff1377ac */ /* 0x000e620008000800 */
[----:B---3--:R-:W-:Y:S02]  /*16e0*/  UIMAD.WIDE.U32 UR4, UR50, UR13, URZ ;  /* 0x0000000d320472a5 */ /* 0x008fe4000f8e00ff */
[----:B------:R-:W-:Y:S02]  /*16f0*/  UISETP.NE.AND UP0, UPT, UR12, 0x1, UPT ;  /* 0x000000010c00788c */ /* 0x000fe4000bf05270 */
[----:B------:R-:W-:Y:S02]  /*1700*/  USHF.R.U32.HI UR5, URZ, UR14, UR5 ;  /* 0x0000000eff057299 */ /* 0x000fe40008011605 */
[----:B------:R-:W-:-:S02]  /*1710*/  UIADD3 UR52, UPT, UPT, UR64, UR30, URZ ;  /* 0x0000001e40347290 */ /* 0x000fc4000fffe0ff */
[----:B------:R-:W-:Y:S02]  /*1720*/  USEL UR5, UR50, UR5, !UP0 ;  /* 0x0000000532057287 */ /* 0x000fe4000c000000 */
[----:B------:R-:W-:Y:S02]  /*1730*/  UISETP.NE.AND UP0, UPT, UR15, 0x1, UPT ;  /* 0x000000010f00788c */ /* 0x000fe4000bf05270 */
[----:B----4-:R-:W-:Y:S01]  /*1740*/  UIMAD.WIDE.U32 UR6, UR5, UR8, URZ ;  /* 0x00000008050672a5 */ /* 0x010fe2000f8e00ff */
[----:B------:R-:W3:Y:S01]  /*1750*/  LDCU UR8, c[0x0][0x4a0] ;  /* 0x00009400ff0877ac */ /* 0x000ee20008000800 */
[----:B------:R-:W4:Y:S05]  /*1760*/  LDCU UR51, c[0x0][0x38c] ;  /* 0x00007180ff3377ac */ /* 0x000f2a0008000800 */
[----:B------:R-:W-:Y:S01]  /*1770*/  UMOV UR4, UR7 ;  /* 0x0000000700047c82 */ /* 0x000fe20008000000 */
[----:B------:R-:W1:Y:S01]  /*1780*/  LDCU.64 UR46, c[0x0][0x390] ;  /* 0x00007200ff2e77ac */ /* 0x000e620008000a00 */
[----:B------:R-:W-:Y:S01]  /*1790*/  USHF.R.U32.HI UR4, URZ, UR9, UR4 ;  /* 0x00000009ff047299 */ /* 0x000fe20008011604 */
[----:B------:R-:W4:Y:S03]  /*17a0*/  LDCU UR9, c[0x0][0x4c8] ;  /* 0x00009900ff0977ac */ /* 0x000f260008000800 */
[----:B------:R-:W-:-:S02]  /*17b0*/  USEL UR4, UR5, UR4, !UP0 ;  /* 0x0000000405047287 */ /* 0x000fc4000c000000 */
[----:B------:R-:W-:Y:S02]  /*17c0*/  UISETP.NE.AND UP0, UPT, UR10, 0x1, UPT ;  /* 0x000000010a00788c */ /* 0x000fe4000bf05270 */
[----:B------:R-:W-:Y:S01]  /*17d0*/  UIMAD.WIDE.U32 UR6, UR4, UR11, URZ ;  /* 0x0000000b040672a5 */ /* 0x000fe2000f8e00ff */
[----:B------:R-:W1:Y:S01]  /*17e0*/  LDCU.64 UR24, c[0x0][0x4d0] ;  /* 0x00009a00ff1877ac */ /* 0x000e620008000a00 */
[----:B------:R-:W-:-:S05]  /*17f0*/  UMOV UR31, URZ ;  /* 0x000000ff001f7c82 */ /* 0x000fca0008000000 */
[----:B------:R-:W-:Y:S01]  /*1800*/  UMOV UR6, UR7 ;  /* 0x0000000700067c82 */ /* 0x000fe20008000000 */
[----:B------:R-:W-:Y:S02]  /*1810*/  UIADD3 UR7, UPT, UPT, -UR4, URZ, URZ ;  /* 0x000000ff04077290 */ /* 0x000fe4000fffe1ff */
[----:B---3--:R-:W-:Y:S02]  /*1820*/  USHF.R.U32.HI UR6, URZ, UR8, UR6 ;  /* 0x00000008ff067299 */ /* 0x008fe40008011606 */
[----:B------:R-:W-:Y:S02]  /*1830*/  UIADD3 UR8, UPT, UPT, -UR5, URZ, URZ ;  /* 0x000000ff05087290 */ /* 0x000fe4000fffe1ff */
[----:B------:R-:W-:Y:S02]  /*1840*/  USEL UR22, UR4, UR6, !UP0 ;  /* 0x0000000604167287 */ /* 0x000fe4000c000000 */
[----:B------:R-:W-:Y:S02]  /*1850*/  UIMAD UR7, UR15, UR7, UR5 ;  /* 0x000000070f0772a4 */ /* 0x000fe4000f8e0205 */
[----:B------:R-:W-:-:S02]  /*1860*/  UIADD3 UR6, UPT, UPT, -UR22, URZ, URZ ;  /* 0x000000ff16067290 */ /* 0x000fc4000fffe1ff */
[----:B------:R-:W-:Y:S02]  /*1870*/  UIMAD UR8, UR12, UR8, UR50 ;  /* 0x000000080c0872a4 */ /* 0x000fe4000f8e0232 */
[----:B------:R-:W-:Y:S02]  /*1880*/  UIMAD UR21, UR10, UR6, UR4 ;  /* 0x000000060a1572a4 */ /* 0x000fe4000f8e0204 */
[----:B-1----:R-:W-:Y:S01]  /*1890*/  UIMAD UR20, UR7, UR27, UR16 ;  /* 0x0000001b071472a4 */ /* 0x002fe2000f8e0210 */
[----:B------:R-:W1:Y:S04]  /*18a0*/  LDCU UR15, c[0x0][0x4cc] ;  /* 0x00009980ff0f77ac */ /* 0x000e680008000800 */
[----:B------:R-:W3:Y:S01]  /*18b0*/  LDCU UR6, c[0x0][0x500] ;  /* 0x0000a000ff0677ac */ /* 0x000ee20008000800 */
[----:B------:R-:W1:Y:S01]  /*18c0*/  LDCU.64 UR4, c[0x0][0x4f8] ;  /* 0x00009f00ff0477ac */ /* 0x000e620008000a00 */
[----:B------:R-:W-:-:S02]  /*18d0*/  UIADD3 UR10, UPT, UPT, UR34, 0x20, URZ ;  /* 0x00000020220a7890 */ /* 0x000fc4000fffe0ff */
[----:B------:R-:W-:Y:S02]  /*18e0*/  UIMAD UR19, UR8, UR26, UR19 ;  /* 0x0000001a081372a4 */ /* 0x000fe4000f8e0213 */
[----:B----4-:R-:W-:Y:S01]  /*18f0*/  UIMAD UR21, UR21, UR9, UR17 ;  /* 0x00000009151572a4 */ /* 0x010fe2000f8e0211 */
[----:B------:R-:W-:Y:S01]  /*1900*/  UMOV UR7, UR44 ;  /* 0x0000002c00077c82 */ /* 0x000fe20008000000 */
[----:B------:R-:W-:Y:S01]  /*1910*/  UMOV UR36, URZ ;  /* 0x000000ff00247c82 */ /* 0x000fe20008000000 */
[----:B------:R-:W-:Y:S01]  /*1920*/  UMOV UR37, URZ ;  /* 0x000000ff00257c82 */ /* 0x000fe20008000000 */
[----:B------:R-:W-:-:S08]  /*1930*/  UMOV UR38, URZ ;  /* 0x000000ff00267c82 */ /* 0x000fd00008000000 */
.L_x_23:
[----:B------:R-:W-:Y:S01]  /*1940*/  @!P2 MOV R3, 0x4000 ;  /* 0x000040000003a802 */ /* 0x000fe20000000f00 */
[----:B------:R-:W-:Y:S01]  /*1950*/  ULEA UR17, UR7, UR45, 0x3 ;  /* 0x0000002d07117291 */ /* 0x000fe2000f8e18ff */
[----:B-12---:R-:W-:Y:S11]  /*1960*/  @P0 BRA `(.L_x_19) ;  /* 0x0000000000100947 */ /* 0x006ff60003800000 */
[----:B------:R-:W-:Y:S04]  /*1970*/  MOV R0, UR40 ;  /* 0x0000002800007c02 */ /* 0x000fe80008000f00 */
[----:B------:R-:W-:Y:S04]  /*1980*/  SHF.L.U32 R5, R0, 0x1f, RZ ;  /* 0x0000001f00057819 */ /* 0x000fe800000006ff */
[----:B------:R-:W2:Y:S02]  /*1990*/  SYNCS.PHASECHK.TRANS64.TRYWAIT P0, [UR17+0x60], R5 ;  /* 0x00006005ff0075a7 */ /* 0x000ea40008001111 */
[----:B--2---:R-:W-:Y:S05]  /*19a0*/  @!P0 BRA `(.L_x_20) ;  /* 0x00000068000c8947 */ /* 0x004fea0003800000 */
.L_x_19:
[----:B------:R4:W-:Y:S01]  /*19b0*/  @!P2 SYNCS.ARRIVE.TRANS64 RZ, [UR17], R3 ;  /* 0x00000003ffffa9a7 */ /* 0x0009e20008000011 */
[----:B------:R-:W-:Y:S04]  /*19c0*/  BSSY.RECONVERGENT B0, `(.L_x_21) ;  /* 0x0000003000007945 */ /* 0x000fe80003800200 */
[----:B------:R-:W-:Y:S05]  /*19d0*/  @P3 BRA `(.L_x_22) ;  /* 0x0000000000043947 */ /* 0x000fea0003800000 */
[----:B-1-3--:R-:W-:Y:S05]  /*19e0*/  BPT.TRAP 0x1 ;  /* 0x000000040000795c */ /* 0x00afea0000300000 */
.L_x_22:
[----:B-1-3--:R-:W-:Y:S05]  /*19f0*/  BSYNC.RECONVERGENT B0 ;  /* 0x0000000000007941 */ /* 0x00afea0003800200 */
.L_x_21:
[----:B------:R-:W-:Y:S02]  /*1a00*/  UIADD3 UR8, UPT, UPT, UR7, 0x1, URZ ;  /* 0x0000000107087890 */ /* 0x000fe4000fffe0ff */
[----:B------:R-:W-:Y:S02]  /*1a10*/  UIMAD UR11, UR36, UR15, UR4 ;  /* 0x0000000f240b72a4 */ /* 0x000fe4000f8e0204 */
[----:B------:R-:W-:Y:S02]  /*1a20*/  UISETP.NE.AND UP0, UPT, UR8, 0xc, UPT ;  /* 0x0000000c0800788c */ /* 0x000fe4000bf05270 */
[----:B------:R-:W-:Y:S02]  /*1a30*/  ULEA UR27, UR7, UR45, 0xd ;  /* 0x0000002d071b7291 */ /* 0x000fe4000f8e68ff */
[----:B------:R-:W-:Y:S02]  /*1a40*/  USEL UR9, URZ, 0x1, UP0 ;  /* 0x00000001ff097887 */ /* 0x000fe40008000000 */
[----:B------:R-:W-:Y:S02]  /*1a50*/  USEL UR44, UR8, URZ, UP0 ;  /* 0x000000ff082c7287 */ /* 0x000fe40008000000 */
[----:B------:R-:W-:Y:S02]  /*1a60*/  ULOP3.LUT UR40, UR40, UR9, URZ, 0x3c, !UPT ;  /* 0x0000000928287292 */ /* 0x000fe4000f8e3cff */
[----:B------:R-:W-:Y:S02]  /*1a70*/  ULEA UR8, UR44, UR45, 0x3 ;  /* 0x0000002d2c087291 */ /* 0x000fe4000f8e18ff */
[----:B------:R-:W-:Y:S02]  /*1a80*/  UIADD3 UR42, UP1, UPT, UR54, 0x80, URZ ;  /* 0x00000080362a7890 */ /* 0x000fe4000ff3e0ff */
[----:B------:R-:W-:Y:S01]  /*1a90*/  USHF.L.U32 UR18, UR31, 0x5, URZ ;  /* 0x000000051f127899 */ /* 0x000fe200080006ff */
[----:B--2---:R-:W-:Y:S01]  /*1aa0*/  MOV R0, UR40 ;  /* 0x0000002800007c02 */ /* 0x004fe20008000f00 */
[----:B------:R-:W-:Y:S02]  /*1ab0*/  UIADD3.X UR43, UPT, UPT, URZ, UR55, URZ, UP1, !UPT ;  /* 0x00000037ff2b7290 */ /* 0x000fe40008ffe4ff */
[----:B------:R-:W-:Y:S01]  /*1ac0*/  UIADD3 UR16, UPT, UPT, UR27, 0x6800, URZ ;  /* 0x000068001b107890 */ /* 0x000fe2000fffe0ff */
[----:B----4-:R-:W-:Y:S01]  /*1ad0*/  SHF.L.U32 R3, R0, 0x1f, RZ ;  /* 0x0000001f00037819 */ /* 0x010fe200000006ff */
[----:B------:R-:W-:Y:S02]  /*1ae0*/  UIADD3 UR28, UP0, UPT, UR54, 0x200, URZ ;  /* 0x00000200361c7890 */ /* 0x000fe4000ff1e0ff */
[----:B------:R-:W-:Y:S01]  /*1af0*/  UIADD3 UR32, UPT, UPT, UR27, 0x1e800, URZ ;  /* 0x0001e8001b207890 */ /* 0x000fe2000fffe0ff */
[----:B------:R4:W1:Y:S01]  /*1b00*/  SYNCS.PHASECHK.TRANS64.TRYWAIT P0, [UR8+0x60], R3 ;  /* 0x00006003ff0075a7 */ /* 0x0008620008001108 */
[----:B------:R-:W-:Y:S02]  /*1b10*/  UIMAD UR8, UR37, UR24, UR5 ;  /* 0x00000018250872a4 */ /* 0x000fe4000f8e0205 */
[----:B------:R-:W-:Y:S02]  /*1b20*/  UIMAD UR7, UR38, UR25, UR6 ;  /* 0x00000019260772a4 */ /* 0x000fe4000f8e0206 */
[----:B------:R-:W-:Y:S02]  /*1b30*/  ULEA UR8, UR8, UR11, 0x5 ;  /* 0x0000000b08087291 */ /* 0x000fe4000f8e28ff */
[----:B------:R-:W-:Y:S02]  /*1b40*/  UIADD3.X UR29, UPT, UPT, URZ, UR55, URZ, UP0, !UPT ;  /* 0x00000037ff1d7290 */ /* 0x000fe400087fe4ff */
[----:B------:R-:W-:Y:S02]  /*1b50*/  ULEA UR7, UR7, UR8, 0xa ;  /* 0x0000000807077291 */ /* 0x000fe4000f8e50ff */
[----:B------:R-:W-:Y:S02]  /*1b60*/  UIADD3 UR8, UPT, UPT, UR27, 0x1f800, URZ ;  /* 0x0001f8001b087890 */ /* 0x000fe4000fffe0ff */
[----:B------:R-:W-:Y:S02]  /*1b70*/  UPRMT UR7, UR7, 0x5410, URZ ;  /* 0x0000541007077896 */ /* 0x000fe400080000ff */
[----:B------:R-:W-:Y:S02]  /*1b80*/  UIADD3 UR41, UPT, UPT, UR36, 0x1, URZ ;  /* 0x0000000124297890 */ /* 0x000fe4000fffe0ff */
[----:B------:R-:W-:Y:S02]  /*1b90*/  UIADD3 UR26, UPT, UPT, UR37, 0x1, URZ ;  /* 0x00000001251a7890 */ /* 0x000fe4000fffe0ff */
[----:B------:R-:W-:Y:S02]  /*1ba0*/  UISETP.NE.AND UP2, UPT, UR41, UR51, UPT ;  /* 0x000000332900728c */ /* 0x000fe4000bf45270 */
[----:B------:R-:W-:Y:S01]  /*1bb0*/  UIADD3 UR23, UPT, UPT, UR38, 0x1, URZ ;  /* 0x0000000126177890 */ /* 0x000fe2000fffe0ff */
[----:B------:R2:W-:Y:S01]  /*1bc0*/  UTMALDG.5D.IM2COL [UR16], [UR42], UR7 ;  /* 0x000000102a0073b4 */ /* 0x0005e20008060007 */
[----:B------:R-:W-:Y:S01]  /*1bd0*/  UIADD3 UR30, UPT, UPT, UR30, 0x1, URZ ;  /* 0x000000011e1e7890 */ /* 0x000fe2000fffe0ff */
[----:B------:R-:W-:Y:S01]  /*1be0*/  UMOV UR48, 0x0 ;  /* 0x0000000000307882 */ /* 0x000fe20000000000 */
[----:B------:R-:W-:Y:S01]  /*1bf0*/  UMOV UR49, 0x10000000 ;  /* 0x1000000000317882 */ /* 0x000fe20000000000 */
[----:B------:R-:W-:Y:S01]  /*1c00*/  UMOV UR33, UR17 ;  /* 0x0000001100217c82 */ /* 0x000fe20008000000 */
[----:B------:R-:W-:Y:S01]  /*1c10*/  UMOV UR35, UR18 ;  /* 0x0000001200237c82 */ /* 0x000fe20008000000 */
[----:B------:R-:W-:Y:S02]  /*1c20*/  UMOV UR12, UR36 ;  /* 0x00000024000c7c82 */ /* 0x000fe40008000000 */
[----:B------:R-:W-:Y:S01]  /*1c30*/  @UP2 UIADD3 UR26, UPT, UPT, UR37, URZ, URZ ;  /* 0x000000ff251a2290 */ /* 0x000fe2000fffe0ff */
[----:B------:R3:W-:Y:S01]  /*1c40*/  UTMALDG.5D [UR32], [UR28], desc[UR48] ;  /* 0x000030201c0075b4 */ /* 0x0007e20008021000 */
[----:B------:R-:W-:Y:S01]  /*1c50*/  UMOV UR13, UR37 ;  /* 0x00000025000d7c82 */ /* 0x000fe20008000000 */
[----:B------:R-:W-:Y:S01]  /*1c60*/  UMOV UR14, UR38 ;  /* 0x00000026000e7c82 */ /* 0x000fe20008000000 */
[----:B------:R-:W-:Y:S01]  /*1c70*/  UISETP.NE.AND UP1, UPT, UR26, UR46, UPT ;  /* 0x0000002e1a00728c */ /* 0x000fe2000bf25270 */
[----:B------:R-:W-:Y:S01]  /*1c80*/  UMOV UR9, UR17 ;  /* 0x0000001100097c82 */ /* 0x000fe20008000000 */
[----:B------:R-:W-:Y:S02]  /*1c90*/  UMOV UR11, UR18 ;  /* 0x00000012000b7c82 */ /* 0x000fe40008000000 */
[----:B------:R4:W-:Y:S07]  /*1ca0*/  UTMALDG.5D [UR8], [UR28], desc[UR48] ;  /* 0x000030081c0075b4 */ /* 0x0009ee0008021000 */
[----:B------:R-:W-:Y:S04]  /*1cb0*/  @UP1 UIADD3 UR23, UPT, UPT, UR38, URZ, URZ ;  /* 0x000000ff26171290 */ /* 0x000fe8000fffe0ff */
[----:B------:R-:W-:Y:S01]  /*1cc0*/  UISETP.NE.AND UP0, UPT, UR23, UR47, UPT ;  /* 0x0000002f1700728c */ /* 0x000fe2000bf05270 */
[----:B--2---:R-:W-:Y:S03]  /*1cd0*/  UMOV UR7, UR44 ;  /* 0x0000002c00077c82 */ /* 0x004fe60008000000 */
[----:B---3--:R-:W-:Y:S02]  /*1ce0*/  USEL UR38, UR23, URZ, UP0 ;  /* 0x000000ff17267287 */ /* 0x008fe40008000000 */
[----:B------:R-:W-:Y:S02]  /*1cf0*/  USEL UR36, UR41, URZ, UP2 ;  /* 0x000000ff29247287 */ /* 0x000fe40009000000 */
[----:B------:R-:W-:Y:S02]  /*1d00*/  USEL UR37, UR26, URZ, UP1 ;  /* 0x000000ff1a257287 */ /* 0x000fe40008800000 */
[----:B----4-:R-:W-:Y:S02]  /*1d10*/  UIADD3 UR8, UPT, UPT, UR31, 0x1, URZ ;  /* 0x000000011f087890 */ /* 0x010fe4000fffe0ff */
[----:B------:R-:W-:Y:S02]  /*1d20*/  @UP0 UIADD3 UR8, UPT, UPT, UR31, URZ, URZ ;  /* 0x000000ff1f080290 */ /* 0x000fe4000fffe0ff */
[----:B------:R-:W-:Y:S05]  /*1d30*/  UISETP.NE.AND UP0, UPT, UR30, UR52, UPT ;  /* 0x000000341e00728c */ /* 0x000fea000bf05270 */
[----:B------:R-:W-:Y:S04]  /*1d40*/  UMOV UR31, UR8 ;  /* 0x00000008001f7c82 */ /* 0x000fe80008000000 */
[----:B------:R-:W-:Y:S05]  /*1d50*/  BRA.U UP0, `(.L_x_23) ;  /* 0xfffffff900f87547 */ /* 0x000fea000b83ffff */
.L_x_18:
[----:B------:R-:W-:Y:S01]  /*1d60*/  ULEA UR4, UR44, UR45, 0x3 ;  /* 0x0000002d2c047291 */ /* 0x000fe2000f8e18ff */
[----:B-1----:R-:W-:Y:S01]  /*1d70*/  MOV R0, UR40 ;  /* 0x0000002800007c02 */ /* 0x002fe20008000f00 */
[----:B------:R-:W-:Y:S01]  /*1d80*/  @!P1 SYNCS.ARRIVE.TRANS64.A1T0 RZ, [UR45+0xf8], RZ ;  /* 0x0000f8ffffff99a7 */ /* 0x000fe2000810002d */
[----:B------:R-:W-:Y:S02]  /*1d90*/  UISETP.GE.AND UP0, UPT, UR60, 0x1, UPT ;  /* 0x000000013c00788c */ /* 0x000fe4000bf06270 */
[----:B------:R-:W-:-:S04]  /*1da0*/  SHF.L.U32 R0, R0, 0x1f, RZ ;  /* 0x0000001f00007819 */ /* 0x000fc800000006ff */
[----:B--2---:R1:W2:Y:S03]  /*1db0*/  SYNCS.PHASECHK.TRANS64.TRYWAIT P0, [UR4+0x60], R0 ;  /* 0x00006000ff0075a7 */ /* 0x0042a60008001104 */
[----:B------:R-:W-:Y:S05]  /*1dc0*/  BRA.U !UP0, `(.L_x_24) ;  /* 0x0000000508bc7547 */ /* 0x000fea000b800000 */
[----:B------:R-:W3:Y:S01]  /*1dd0*/  LDCU.128 UR8, c[0x0][0x480] ;  /* 0x00009000ff0877ac */ /* 0x000ee20008000c00 */
[----:B------:R-:W4:Y:S01]  /*1de0*/  LDCU.128 UR16, c[0x0][0x490] ;  /* 0x00009200ff1077ac */ /* 0x000f220008000c00 */
[----:B------:R-:W1:Y:S01]  /*1df0*/  LDCU.64 UR20, c[0x0][0x4c0] ;  /* 0x00009800ff1477ac */ /* 0x000e620008000a00 */
[----:B------:R-:W1:Y:S01]  /*1e00*/  LDCU UR13, c[0x0][0x4c8] ;  /* 0x00009900ff0d77ac */ /* 0x000e620008000800 */
[----:B------:R-:W-:Y:S02]  /*1e10*/  UIADD3 UR52, UPT, UPT, UR60, UR52, URZ ;  /* 0x000000343c347290 */ /* 0x000fe4000fffe0ff */
[----:B---3--:R-:W-:Y:S02]  /*1e20*/  UIMAD.WIDE.U32 UR4, UR50, UR9, URZ ;  /* 0x00000009320472a5 */ /* 0x008fe4000f8e00ff */
[----:B------:R-:W-:Y:S02]  /*1e30*/  UISETP.NE.AND UP0, UPT, UR8, 0x1, UPT ;  /* 0x000000010800788c */ /* 0x000fe4000bf05270 */
[----:B------:R-:W-:Y:S01]  /*1e40*/  USHF.R.U32.HI UR5, URZ, UR10, UR5 ;  /* 0x0000000aff057299 */ /* 0x000fe20008011605 */
[----:B------:R-:W3:Y:S03]  /*1e50*/  LDCU UR9, c[0x0][0x4a0] ;  /* 0x00009400ff0977ac */ /* 0x000ee60008000800 */
[----:B------:R-:W-:-:S02]  /*1e60*/  USEL UR5, UR50, UR5, !UP0 ;  /* 0x0000000532057287 */ /* 0x000fc4000c000000 */
[----:B------:R-:W-:Y:S02]  /*1e70*/  UISETP.NE.AND UP0, UPT, UR11, 0x1, UPT ;  /* 0x000000010b00788c */ /* 0x000fe4000bf05270 */
[----:B----4-:R-:W-:Y:S01]  /*1e80*/  UIMAD.WIDE.U32 UR6, UR5, UR16, URZ ;  /* 0x00000010050672a5 */ /* 0x010fe2000f8e00ff */
[----:B------:R-:W1:Y:S01]  /*1e90*/  LDCU UR10, c[0x0][0x4ec] ;  /* 0x00009d80ff0a77ac */ /* 0x000e620008000800 */
[----:B------:R-:W4:Y:S05]  /*1ea0*/  LDCU UR59, c[0x0][0x38c] ;  /* 0x00007180ff3b77ac */ /* 0x000f2a0008000800 */
[----:B------:R-:W-:Y:S01]  /*1eb0*/  UMOV UR4, UR7 ;  /* 0x0000000700047c82 */ /* 0x000fe20008000000 */
[----:B------:R-:W1:Y:S01]  /*1ec0*/  LDCU UR23, c[0x0][0x4cc] ;  /* 0x00009980ff1777ac */ /* 0x000e620008000800 */
[----:B------:R-:W-:Y:S01]  /*1ed0*/  USHF.R.U32.HI UR4, URZ, UR17, UR4 ;  /* 0x00000011ff047299 */ /* 0x000fe20008011604 */
[----:B------:R-:W4:Y:S03]  /*1ee0*/  LDCU.64 UR16, c[0x0][0x4f0] ;  /* 0x00009e00ff1077ac */ /* 0x000f260008000a00 */
[----:B------:R-:W-:-:S02]  /*1ef0*/  USEL UR4, UR5, UR4, !UP0 ;  /* 0x0000000405047287 */ /* 0x000fc4000c000000 */
[----:B------:R-:W-:Y:S02]  /*1f00*/  UISETP.NE.AND UP0, UPT, UR18, 0x1, UPT ;  /* 0x000000011200788c */ /* 0x000fe4000bf05270 */
[----:B------:R-:W-:Y:S01]  /*1f10*/  UIMAD.WIDE.U32 UR6, UR4, UR19, URZ ;  /* 0x00000013040672a5 */ /* 0x000fe2000f8e00ff */
[----:B------:R-:W1:Y:S01]  /*1f20*/  LDCU.64 UR32, c[0x0][0x4d0] ;  /* 0x00009a00ff2077ac */ /* 0x000e620008000a00 */
[----:B------:R-:W-:-:S05]  /*1f30*/  UMOV UR49, UR60 ;  /* 0x0000003c00317c82 */ /* 0x000fca0008000000 */
[----:B------:R-:W-:Y:S01]  /*1f40*/  UMOV UR6, UR7 ;  /* 0x0000000700067c82 */ /* 0x000fe20008000000 */
[----:B------:R-:W-:Y:S02]  /*1f50*/  UIADD3 UR7, UPT, UPT, -UR5, URZ, URZ ;  /* 0x000000ff05077290 */ /* 0x000fe4000fffe1ff */
[----:B---3--:R-:W-:Y:S02]  /*1f60*/  USHF.R.U32.HI UR6, URZ, UR9, UR6 ;  /* 0x00000009ff067299 */ /* 0x008fe40008011606 */
[----:B------:R-:W-:Y:S02]  /*1f70*/  UIMAD UR7, UR8, UR7, UR50 ;  /* 0x00000007080772a4 */ /* 0x000fe4000f8e0232 */
[----:B------:R-:W-:Y:S02]  /*1f80*/  USEL UR14, UR4, UR6, !UP0 ;  /* 0x00000006040e7287 */ /* 0x000fe4000c000000 */
[----:B------:R-:W-:Y:S02]  /*1f90*/  UIADD3 UR6, UPT, UPT, -UR4, URZ, URZ ;  /* 0x000000ff04067290 */ /* 0x000fe4000fffe1ff */
[----:B------:R-:W-:-:S02]  /*1fa0*/  UIADD3 UR9, UPT, UPT, -UR14, URZ, URZ ;  /* 0x000000ff0e097290 */ /* 0x000fc4000fffe1ff */
[----:B------:R-:W-:Y:S02]  /*1fb0*/  UIMAD UR12, UR11, UR6, UR5 ;  /* 0x000000060b0c72a4 */ /* 0x000fe4000f8e0205 */
[----:B------:R-:W-:Y:S02]  /*1fc0*/  UIMAD UR9, UR18, UR9, UR4 ;  /* 0x00000009120972a4 */ /* 0x000fe4000f8e0204 */
[----:B-1----:R-:W-:Y:S01]  /*1fd0*/  UIMAD UR11, UR7, UR20, UR10 ;  /* 0x00000014070b72a4 */ /* 0x002fe2000f8e020a */
[----:B------:R-:W1:Y:S02]  /*1fe0*/  LDCU.64 UR50, c[0x0][0x390] ;  /* 0x00007200ff3277ac */ /* 0x000e640008000a00 */
[----:B------:R-:W3:Y:S01]  /*1ff0*/  LDCU UR6, c[0x0][0x500] ;  /* 0x0000a000ff0677ac */ /* 0x000ee20008000800 */
[----:B------:R-:W1:Y:S01]  /*2000*/  LDCU.64 UR4, c[0x0][0x4f8] ;  /* 0x00009f00ff0477ac */ /* 0x000e620008000a00 */
[----:B------:R-:W-:Y:S02]  /*2010*/  UIADD3 UR18, UPT, UPT, UR34, 0x20, URZ ;  /* 0x0000002022127890 */ /* 0x000fe4000fffe0ff */
[----:B----4-:R-:W-:-:S02]  /*2020*/  UIMAD UR12, UR12, UR21, UR16 ;  /* 0x000000150c0c72a4 */ /* 0x010fc4000f8e0210 */
[----:B------:R-:W-:Y:S01]  /*2030*/  UIMAD UR13, UR9, UR13, UR17 ;  /* 0x0000000d090d72a4 */ /* 0x000fe2000f8e0211 */
[----:B------:R-:W-:-:S11]  /*2040*/  UMOV UR7, UR44 ;  /* 0x0000002c00077c82 */ /* 0x000fd60008000000 */
.L_x_29:
[----:B------:R-:W-:Y:S01]  /*2050*/  @!P2 MOV R3, 0x4000 ;  /* 0x000040000003a802 */ /* 0x000fe20000000f00 */
[----:B------:R-:W-:Y:S01]  /*2060*/  ULEA UR9, UR7, UR45, 0x3 ;  /* 0x0000002d07097291 */ /* 0x000fe2000f8e18ff */
[----:B-12---:R-:W-:Y:S11]  /*2070*/  @P0 BRA `(.L_x_25) ;  /* 0x0000000000100947 */ /* 0x006ff60003800000 */
[----:B------:R-:W-:Y:S04]  /*2080*/  MOV R0, UR40 ;  /* 0x0000002800007c02 */ /* 0x000fe80008000f00 */
[----:B------:R-:W-:Y:S04]  /*2090*/  SHF.L.U32 R5, R0, 0x1f, RZ ;  /* 0x0000001f00057819 */ /* 0x000fe800000006ff */
[----:B------:R-:W2:Y:S02]  /*20a0*/  SYNCS.PHASECHK.TRANS64.TRYWAIT P0, [UR9+0x60], R5 ;  /* 0x00006005ff0075a7 */ /* 0x000ea40008001109 */
[----:B--2---:R-:W-:Y:S05]  /*20b0*/  @!P0 BRA `(.L_x_26) ;  /* 0x0000006000608947 */ /* 0x004fea0003800000 */
.L_x_25:
[----:B------:R4:W-:Y:S01]  /*20c0*/  @!P2 SYNCS.ARRIVE.TRANS64 RZ, [UR9], R3 ;  /* 0x00000003ffffa9a7 */ /* 0x0009e20008000009 */
[----:B------:R-:W-:Y:S04]  /*20d0*/  BSSY.RECONVERGENT B0, `(.L_x_27) ;  /* 0x0000003000007945 */ /* 0x000fe80003800200 */
[----:B------:R-:W-:Y:S05]  /*20e0*/  @P3 BRA `(.L_x_28) ;  /* 0x0000000000043947 */ /* 0x000fea0003800000 */
[----:B-1-3--:R-:W-:Y:S05]  /*20f0*/  BPT.TRAP 0x1 ;  /* 0x000000040000795c */ /* 0x00afea0000300000 */
.L_x_28:
[----:B-1-3--:R-:W-:Y:S05]  /*2100*/  BSYNC.RECONVERGENT B0 ;  /* 0x0000000000007941 */ /* 0x00afea0003800200 */
.L_x_27:
[----:B------:R-:W-:Y:S02]  /*2110*/  UIADD3 UR8, UPT, UPT, UR7, 0x1, URZ ;  /* 0x0000000107087890 */ /* 0x000fe4000fffe0ff */
[----:B------:R-:W-:Y:S02]  /*2120*/  UIMAD UR16, UR36, UR23, UR4 ;  /* 0x00000017241072a4 */ /* 0x000fe4000f8e0204 */
[----:B------:R-:W-:Y:S02]  /*2130*/  UISETP.NE.AND UP0, UPT, UR8, 0xc, UPT ;  /* 0x0000000c0800788c */ /* 0x000fe4000bf05270 */
[----:B------:R-:W-:Y:S02]  /*2140*/  UIMAD UR15, UR37, UR32, UR5 ;  /* 0x00000020250f72a4 */ /* 0x000fe4000f8e0205 */
[----:B------:R-:W-:Y:S02]  /*2150*/  USEL UR10, URZ, 0x1, UP0 ;  /* 0x00000001ff0a7887 */ /* 0x000fe40008000000 */
[----:B------:R-:W-:Y:S02]  /*2160*/  USEL UR44, UR8, URZ, UP0 ;  /* 0x000000ff082c7287 */ /* 0x000fe40008000000 */
[----:B------:R-:W-:Y:S02]  /*2170*/  ULOP3.LUT UR40, UR40, UR10, URZ, 0x3c, !UPT ;  /* 0x0000000a28287292 */ /* 0x000fe4000f8e3cff */
[----:B------:R-:W-:Y:S02]  /*2180*/  ULEA UR8, UR44, UR45, 0x3 ;  /* 0x0000002d2c087291 */ /* 0x000fe4000f8e18ff */
[----:B------:R-:W-:Y:S02]  /*2190*/  ULEA UR19, UR7, UR45, 0xd ;  /* 0x0000002d07137291 */ /* 0x000fe4000f8e68ff */
[----:B------:R-:W-:Y:S01]  /*21a0*/  UIMAD UR7, UR38, UR33, UR6 ;  /* 0x00000021260772a4 */ /* 0x000fe2000f8e0206 */
[----:B--2---:R-:W-:Y:S01]  /*21b0*/  MOV R0, UR40 ;  /* 0x0000002800007c02 */ /* 0x004fe20008000f00 */
[----:B------:R-:W-:Y:S02]  /*21c0*/  ULEA UR15, UR15, UR16, 0x5 ;  /* 0x000000100f0f7291 */ /* 0x000fe4000f8e28ff */
[----:B------:R-:W-:Y:S01]  /*21d0*/  UIADD3 UR46, UP1, UPT, UR54, 0x80, URZ ;  /* 0x00000080362e7890 */ /* 0x000fe2000ff3e0ff */
[----:B----4-:R-:W-:Y:S01]  /*21e0*/  SHF.L.U32 R3, R0, 0x1f, RZ ;  /* 0x0000001f00037819 */ /* 0x010fe200000006ff */
[----:B------:R-:W-:Y:S02]  /*21f0*/  ULEA UR7, UR7, UR15, 0xa ;  /* 0x0000000f07077291 */ /* 0x000fe4000f8e50ff */
[----:B------:R-:W-:Y:S01]  /*2200*/  USHF.L.U32 UR27, UR31, 0x5, URZ ;  /* 0x000000051f1b7899 */ /* 0x000fe200080006ff */
[----:B------:R4:W1:Y:S01]  /*2210*/  SYNCS.PHASECHK.TRANS64.TRYWAIT P0, [UR8+0x60], R3 ;  /* 0x00006003ff0075a7 */ /* 0x0008620008001108 */
[----:B------:R-:W-:Y:S02]  /*2220*/  UIADD3.X UR47, UPT, UPT, URZ, UR55, URZ, UP1, !UPT ;  /* 0x00000037ff2f7290 */ /* 0x000fe40008ffe4ff */
[----:B------:R-:W-:Y:S02]  /*2230*/  UIADD3 UR8, UPT, UPT, UR19, 0x6800, URZ ;  /* 0x0000680013087890 */ /* 0x000fe4000fffe0ff */
[----:B------:R-:W-:Y:S02]  /*2240*/  UPRMT UR7, UR7, 0x5410, URZ ;  /* 0x0000541007077896 */ /* 0x000fe400080000ff */
[----:B------:R-:W-:Y:S02]  /*2250*/  UIADD3 UR48, UPT, UPT, UR36, 0x1, URZ ;  /* 0x0000000124307890 */ /* 0x000fe4000fffe0ff */
[----:B------:R-:W-:Y:S02]  /*2260*/  UIADD3 UR41, UPT, UPT, UR37, 0x1, URZ ;  /* 0x0000000125297890 */ /* 0x000fe4000fffe0ff */
[----:B------:R-:W-:Y:S02]  /*2270*/  UISETP.NE.AND UP2, UPT, UR48, UR59, UPT ;  /* 0x0000003b3000728c */ /* 0x000fe4000bf45270 */
[----:B------:R-:W-:Y:S02]  /*2280*/  UIADD3 UR42, UP0, UPT, UR54, 0x200, URZ ;  /* 0x00000200362a7890 */ /* 0x000fe4000ff1e0ff */
[----:B------:R-:W-:Y:S02]  /*2290*/  UIADD3 UR24, UPT, UPT, UR19, 0x1e800, URZ ;  /* 0x0001e80013187890 */ /* 0x000fe4000fffe0ff */
[----:B------:R-:W-:Y:S02]  /*22a0*/  UIADD3.X UR43, UPT, UPT, URZ, UR55, URZ, UP0, !UPT ;  /* 0x00000037ff2b7290 */ /* 0x000fe400087fe4ff */
[----:B------:R-:W-:Y:S02]  /*22b0*/  UIADD3 UR16, UPT, UPT, UR19, 0x1f800, URZ ;  /* 0x0001f80013107890 */ /* 0x000fe4000fffe0ff */
[----:B------:R-:W-:Y:S02]  /*22c0*/  UIADD3 UR35, UPT, UPT, UR38, 0x1, URZ ;  /* 0x0000000126237890 */ /* 0x000fe4000fffe0ff */
[----:B------:R-:W-:Y:S01]  /*22d0*/  @UP2 UIADD3 UR41, UPT, UPT, UR37, URZ, URZ ;  /* 0x000000ff25292290 */ /* 0x000fe2000fffe0ff */
[----:B------:R-:W-:Y:S01]  /*22e0*/  UMOV UR10, UR27 ;  /* 0x0000001b000a7c82 */ /* 0x000fe20008000000 */
[----:B------:R-:W-:Y:S02]  /*22f0*/  UMOV UR56, 0x0 ;  /* 0x0000000000387882 */ /* 0x000fe40000000000 */
[----:B------:R-:W-:Y:S01]  /*2300*/  UISETP.NE.AND UP1, UPT, UR41, UR50, UPT ;  /* 0x000000322900728c */ /* 0x000fe2000bf25270 */
[----:B------:R2:W-:Y:S01]  /*2310*/  UTMALDG.5D.IM2COL [UR8], [UR46], UR7 ;  /* 0x000000082e0073b4 */ /* 0x0005e20008060007 */
[----:B------:R-:W-:Y:S01]  /*2320*/  UMOV UR57, 0x10000000 ;  /* 0x1000000000397882 */ /* 0x000fe20000000000 */
[----:B------:R-:W-:Y:S01]  /*2330*/  UMOV UR25, UR9 ;  /* 0x0000000900197c82 */ /* 0x000fe20008000000 */
[----:B------:R-:W-:Y:S01]  /*2340*/  UMOV UR26, UR34 ;  /* 0x00000022001a7c82 */ /* 0x000fe20008000000 */
[----:B------:R-:W-:Y:S01]  /*2350*/  UMOV UR28, UR36 ;  /* 0x00000024001c7c82 */ /* 0x000fe20008000000 */
[----:B------:R-:W-:Y:S01]  /*2360*/  UMOV UR29, UR37 ;  /* 0x00000025001d7c82 */ /* 0x000fe20008000000 */
[----:B------:R-:W-:Y:S01]  /*2370*/  UMOV UR30, UR38 ;  /* 0x00000026001e7c82 */ /* 0x000fe20008000000 */
[----:B------:R-:W-:Y:S01]  /*2380*/  UMOV UR20, UR36 ;  /* 0x0000002400147c82 */ /* 0x000fe20008000000 */
[----:B------:R-:W-:Y:S01]  /*2390*/  USEL UR36, UR48, URZ, UP2 ;  /* 0x000000ff30247287 */ /* 0x000fe20009000000 */
[----:B------:R4:W-:Y:S01]  /*23a0*/  UTMALDG.5D [UR24], [UR42], desc[UR56] ;  /* 0x000038182a0075b4 */ /* 0x0009e20008021000 */
[----:B------:R-:W-:Y:S01]  /*23b0*/  @UP1 UIADD3 UR35, UPT, UPT, UR38, URZ, URZ ;  /* 0x000000ff26231290 */ /* 0x000fe2000fffe0ff */
[----:B------:R-:W-:Y:S01]  /*23c0*/  UMOV UR21, UR37 ;  /* 0x0000002500157c82 */ /* 0x000fe20008000000 */
[----:B------:R-:W-:Y:S02]  /*23d0*/  USEL UR37, UR41, URZ, UP1 ;  /* 0x000000ff29257287 */ /* 0x000fe40008800000 */
[----:B------:R-:W-:Y:S01]  /*23e0*/  UISETP.NE.AND UP0, UPT, UR35, UR51, UPT ;  /* 0x000000332300728c */ /* 0x000fe2000bf05270 */
[----:B------:R-:W-:Y:S01]  /*23f0*/  UMOV UR22, UR38 ;  /* 0x0000002600167c82 */ /* 0x000fe20008000000 */
[----:B------:R-:W-:Y:S02]  /*2400*/  UMOV UR17, UR9 ;  /* 0x0000000900117c82 */ /* 0x000fe40008000000 */
[----:B------:R-:W-:Y:S01]  /*2410*/  USEL UR38, UR35, URZ, UP0 ;  /* 0x000000ff23267287 */ /* 0x000fe20008000000 */
[----:B------:R-:W-:Y:S02]  /*2420*/  UMOV UR19, UR27 ;  /* 0x0000001b00137c82 */ /* 0x000fe40008000000 */
[----:B------:R4:W-:Y:S01]  /*2430*/  UTMALDG.5D [UR16], [UR42], desc[UR56] ;  /* 0x000038102a0075b4 */ /* 0x0009e20008021000 */
[----:B--2---:R-:W-:Y:S03]  /*2440*/  UIADD3 UR8, UPT, UPT, UR31, 0x1, URZ ;  /* 0x000000011f087890 */ /* 0x004fe6000fffe0ff */
[----:B------:R-:W-:Y:S02]  /*2450*/  @UP0 UIADD3 UR8, UPT, UPT, UR31, URZ, URZ ;  /* 0x000000ff1f080290 */ /* 0x000fe4000fffe0ff */
[----:B------:R-:W-:Y:S02]  /*2460*/  UISETP.GT.U32.AND UP0, UPT, UR49, 0x1, UPT ;  /* 0x000000013100788c */ /* 0x000fe4000bf04070 */
[----:B------:R-:W-:Y:S03]  /*2470*/  UIADD3 UR7, UPT, UPT, UR49, -0x1, URZ ;  /* 0xffffffff31077890 */ /* 0x000fe6000fffe0ff */
[----:B------:R-:W-:Y:S04]  /*2480*/  UMOV UR31, UR8 ;  /* 0x00000008001f7c82 */ /* 0x000fe80008000000 */
[----:B------:R-:W-:Y:S01]  /*2490*/  UMOV UR49, UR7 ;  /* 0x0000000700317c82 */ /* 0x000fe20008000000 */
[----:B------:R-:W-:Y:S01]  /*24a0*/  UMOV UR7, UR44 ;  /* 0x0000002c00077c82 */ /* 0x000fe20008000000 */
[----:B----4-:R-:W-:Y:S05]  /*24b0*/  BRA.U UP0, `(.L_x_29) ;  /* 0xfffffff900e47547 */ /* 0x010fea000b83ffff */
.L_x_24:
[----:B------:R-:W-:Y:S01]  /*24c0*/  SHF.L.U32 R3, R2, 0x1f, RZ ;  /* 0x0000001f02037819 */ /* 0x000fe200000006ff */
[----:B------:R-:W-:-:S03]  /*24d0*/  NOP ;  /* 0x0000000000007918 */ /* 0x000fc60000000000 */
[----:B-12---:R-:W1:Y:S02]  /*24e0*/  SYNCS.PHASECHK.TRANS64.TRYWAIT P0, [UR45+0x100], R3 ;  /* 0x00010003ff0075a7 */ /* 0x006e64000800112d */
[----:B-1----:R-:W-:Y:S05]  /*24f0*/  @!P0 BRA `(.L_x_30) ;  /* 0x0000005c00688947 */ /* 0x002fea0003800000 */
.L_x_119:
[----:B------:R-:W2:Y:S01]  /*2500*/  LDS.128 R4, [UR45+0x140] ;  /* 0x0001402dff047984 */ /* 0x000ea20008000c00 */
[----:B------:R-:W-:Y:S02]  /*2510*/  UIADD3 UR4, UPT, UPT, UR45, 0x108, URZ ;  /* 0x000001082d047890 */ /* 0x000fe4000fffe0ff */
[----:B------:R-:W-:Y:S01]  /*2520*/  UISETP.GE.AND UP0, UPT, UR39, 0x1, UPT ;  /* 0x000000012700788c */ /* 0x000fe2000bf06270 */
[----:B------:R-:W-:Y:S01]  /*2530*/  @!PT LDS RZ, [RZ] ;  /* 0x00000000fffff984 */ /* 0x000fe20000000800 */
[----:B------:R-:W-:Y:S01]  /*2540*/  @!PT LDS RZ, [RZ] ;  /* 0x00000000fffff984 */ /* 0x000fe20000000800 */
[----:B------:R-:W-:Y:S01]  /*2550*/  @!PT LDS RZ, [RZ] ;  /* 0x00000000fffff984 */ /* 0x000fe20000000800 */
[----:B------:R-:W-:Y:S01]  /*2560*/  @!PT LDS RZ, [RZ] ;  /* 0x00000000fffff984 */ /* 0x000fe20000000800 */
[----:B------:R3:W-:Y:S06]  /*2570*/  MEMBAR.ALL.CTA ;  /* 0x0000000000007992 */ /* 0x0007ec0000008000 */
[----:B---3--:R-:W3:Y:S01]  /*2580*/  FENCE.VIEW.ASYNC.S ;  /* 0x00000000000073c6 */ /* 0x008ee20000000000 */
[----:B------:R-:W-:-:S09]  /*2590*/  UPRMT UR4, URZ, 0x654, UR4 ;  /* 0x00000654ff047896 */ /* 0x000fd20008000004 */
[----:B---3--:R-:W-:Y:S01]  /*25a0*/  SYNCS.ARRIVE.TRANS64.RED.A1T0 RZ, [UR4], RZ ;  /* 0x000000ffffff79a7 */ /* 0x008fe20008100404 */
[----:B--2---:R-:W-:-:S13]  /*25b0*/  LOP3.LUT P0, RZ, R6, 0x1, RZ, 0xc0, !PT ;  /* 0x0000000106ff7812 */ /* 0x004fda000780c0ff */
[----:B------:R-:W-:Y:S01]  /*25c0*/  VOTEU.ANY UP1, P0 ;  /* 0x0000000000ff7886 */ /* 0x000fe20000020100 */
[----:B------:R-:W-:-:S13]  /*25d0*/  PLOP3.LUT P0, PT, PT, PT, UP1, 0x80, 0x8 ;  /* 0x000000000008781c */ /* 0x000fda0003f0f018 */
[----:B-1----:R-:W-:Y:S02]  /*25e0*/  @P0 MOV R0, R4 ;  /* 0x0000000400000202 */ /* 0x002fe40000000f00 */
[----:B------:R-:W-:Y:S02]  /*25f0*/  @P0 LOP3.LUT R4, R5, 0xffff, RZ, 0xc0, !PT ;  /* 0x0000ffff05040812 */ /* 0x000fe400078ec0ff */
[----:B------:R-:W-:Y:S02]  /*2600*/  @P0 R2UR UR6, R0 ;  /* 0x00000000000602ca */ /* 0x000fe400000e0000 */
[----:B------:R-:W-:-:S11]  /*2610*/  @P0 R2UR UR5, R4 ;  /* 0x00000000040502ca */ /* 0x000fd600000e0000 */
[----:B------:R-:W-:Y:S02]  /*2620*/  @UP1 UMOV UR58, UR6 ;  /* 0x00000006003a1c82 */ /* 0x000fe40008000000 */
[----:B------:R-:W-:Y:S01]  /*2630*/  @UP1 UMOV UR53, UR5 ;  /* 0x0000000500351c82 */ /* 0x000fe20008000000 */
[----:B------:R-:W-:Y:S05]  /*2640*/  BRA.U !UP0, `(.L_x_31) ;  /* 0x0000000108d47547 */ /* 0x000fea000b800000 */
[----:B------:R-:W1:Y:S01]  /*2650*/  LDCU.128 UR16, c[0x0][0xc10] ;  /* 0x00018200ff1077ac */ /* 0x000e620008000c00 */
[----:B------:R-:W2:Y:S01]  /*2660*/  LDCU UR20, c[0x0][0xc20] ;  /* 0x00018400ff1477ac */ /* 0x000ea20008000800 */
[----:B------:R-:W3:Y:S01]  /*2670*/  LDCU UR13, c[0x0][0xc0c] ;  /* 0x00018180ff0d77ac */ /* 0x000ee20008000800 */
[----:B------:R-:W4:Y:S01]  /*2680*/  LDCU.64 UR14, c[0x0][0xc28] ;  /* 0x00018500ff0e77ac */ /* 0x000f220008000a00 */
[----:B------:R-:W-:Y:S02]  /*2690*/  UISETP.NE.AND UP3, UPT, UR39, 0x1, UPT ;  /* 0x000000012700788c */ /* 0x000fe4000bf65270 */
[----:B-1----:R-:W-:Y:S02]  /*26a0*/  UIMAD.WIDE.U32 UR4, UR61, UR19, URZ ;  /* 0x000000133d0472a5 */ /* 0x002fe4000f8e00ff */
[----:B------:R-:W-:Y:S02]  /*26b0*/  UIMAD.WIDE.U32 UR6, UR62, UR16, URZ ;  /* 0x000000103e0672a5 */ /* 0x000fe4000f8e00ff */
[----:B------:R-:W-:-:S02]  /*26c0*/  UISETP.NE.AND UP0, UPT, UR18, 0x1, UPT ;  /* 0x000000011200788c */ /* 0x000fc4000bf05270 */
[----:B------:R-:W-:Y:S01]  /*26d0*/  UIMAD.WIDE.U32 UR10, UR53, UR19, URZ ;  /* 0x00000013350a72a5 */ /* 0x000fe2000f8e00ff */
[----:B------:R-:W-:Y:S01]  /*26e0*/  UMOV UR4, UR5 ;  /* 0x0000000500047c82 */ /* 0x000fe20008000000 */
[----:B---3--:R-:W-:Y:S02]  /*26f0*/  UISETP.NE.AND UP2, UPT, UR13, 0x1, UPT ;  /* 0x000000010d00788c */ /* 0x008fe4000bf45270 */
[----:B--2---:R-:W-:Y:S02]  /*2700*/  USHF.R.U32.HI UR5, URZ, UR20, UR4 ;  /* 0x00000014ff057299 */ /* 0x004fe40008011604 */
[----:B------:R-:W-:Y:S01]  /*2710*/  UIMAD.WIDE.U32 UR8, UR58, UR16, URZ ;  /* 0x000000103a0872a5 */ /* 0x000fe2000f8e00ff */
[----:B------:R-:W-:Y:S01]  /*2720*/  UMOV UR4, UR7 ;  /* 0x0000000700047c82 */ /* 0x000fe20008000000 */
[----:B------:R-:W-:Y:S02]  /*2730*/  USEL UR5, UR61, UR5, !UP0 ;  /* 0x000000053d057287 */ /* 0x000fe4000c000000 */
[----:B------:R-:W-:-:S02]  /*2740*/  USHF.R.U32.HI UR4, URZ, UR17, UR4 ;  /* 0x00000011ff047299 */ /* 0x000fc40008011604 */
[----:B----4-:R-:W-:Y:S02]  /*2750*/  UIMAD.WIDE.U32 UR6, UR5, UR14, URZ ;  /* 0x0000000e050672a5 */ /* 0x010fe4000f8e00ff */
[----:B------:R-:W-:Y:S01]  /*2760*/  USEL UR12, UR62, UR4, !UP2 ;  /* 0x000000043e0c7287 */ /* 0x000fe2000d000000 */
[----:B------:R-:W-:Y:S02]  /*2770*/  UMOV UR8, UR9 ;  /* 0x0000000900087c82 */ /* 0x000fe40008000000 */
[----:B------:R-:W-:Y:S01]  /*2780*/  UMOV UR4, UR11 ;  /* 0x0000000b00047c82 */ /* 0x000fe20008000000 */
[----:B------:R-:W-:Y:S01]  /*2790*/  UIMAD.WIDE.U32 UR10, UR12, UR14, URZ ;  /* 0x0000000e0c0a72a5 */ /* 0x000fe2000f8e00ff */
[----:B------:R-:W-:Y:S01]  /*27a0*/  UMOV UR6, UR7 ;  /* 0x0000000700067c82 */ /* 0x000fe20008000000 */
[----:B------:R-:W-:Y:S02]  /*27b0*/  USHF.R.U32.HI UR4, URZ, UR20, UR4 ;  /* 0x00000014ff047299 */ /* 0x000fe40008011604 */
[----:B------:R-:W-:-:S02]  /*27c0*/  @UP3 USHF.R.U32.HI UR5, URZ, UR15, UR6 ;  /* 0x0000000fff053299 */ /* 0x000fc40008011606 */
[----:B------:R-:W-:Y:S01]  /*27d0*/  USHF.R.U32.HI UR17, URZ, UR17, UR8 ;  /* 0x00000011ff117299 */ /* 0x000fe20008011608 */
[----:B------:R-:W-:Y:S01]  /*27e0*/  UMOV UR6, UR11 ;  /* 0x0000000b00067c82 */ /* 0x000fe20008000000 */
[----:B------:R-:W-:Y:S02]  /*27f0*/  USEL UR4, UR53, UR4, !UP0 ;  /* 0x0000000435047287 */ /* 0x000fe4000c000000 */
[----:B------:R-:W-:Y:S02]  /*2800*/  @UP3 USHF.R.U32.HI UR12, URZ, UR15, UR6 ;  /* 0x0000000fff0c3299 */ /* 0x000fe40008011606 */
[----:B------:R-:W-:Y:S02]  /*2810*/  UIMAD UR6, UR39, UR5, URZ ;  /* 0x00000005270672a4 */ /* 0x000fe4000f8e02ff */
[----:B------:R-:W-:Y:S02]  /*2820*/  USEL UR5, UR58, UR17, !UP2 ;  /* 0x000000113a057287 */ /* 0x000fe4000d000000 */
[----:B------:R-:W-:-:S02]  /*2830*/  UIMAD UR8, UR39, UR12, URZ ;  /* 0x0000000c270872a4 */ /* 0x000fc4000f8e02ff */
[----:B------:R-:W-:Y:S02]  /*2840*/  UISETP.GE.AND UP0, UPT, UR4, UR6, UPT ;  /* 0x000000060400728c */ /* 0x000fe4000bf06270 */
[----:B------:R-:W-:Y:S02]  /*2850*/  UIMAD.WIDE.U32 UR6, UR4, UR14, URZ ;  /* 0x0000000e040672a5 */ /* 0x000fe4000f8e00ff */
[----:B------:R-:W-:Y:S02]  /*2860*/  UISETP.GE.OR UP0, UPT, UR5, UR8, UP0 ;  /* 0x000000080500728c */ /* 0x000fe40008706670 */
[----:B------:R-:W-:Y:S02]  /*2870*/  UIMAD.WIDE.U32 UR8, UR5, UR14, URZ ;  /* 0x0000000e050872a5 */ /* 0x000fe4000f8e00ff */
[----:B------:R-:W-:Y:S01]  /*2880*/  UIADD3 UR10, UPT, UPT, -UR4, URZ, URZ ;  /* 0x000000ff040a7290 */ /* 0x000fe2000fffe1ff */
[----:B------:R-:W-:Y:S02]  /*2890*/  UMOV UR6, UR7 ;  /* 0x0000000700067c82 */ /* 0x000fe40008000000 */
[----:B------:R-:W-:-:S02]  /*28a0*/  USHF.R.U32.HI UR6, URZ, UR15, UR6 ;  /* 0x0000000fff067299 */ /* 0x000fc40008011606 */
[----:B------:R-:W-:Y:S02]  /*28b0*/  UIMAD UR10, UR18, UR10, UR53 ;  /* 0x0000000a120a72a4 */ /* 0x000fe4000f8e0235 */
[----:B------:R-:W-:Y:S01]  /*28c0*/  USEL UR6, UR4, UR6, !UP3 ;  /* 0x0000000604067287 */ /* 0x000fe2000d800000 */
[----:B------:R-:W-:Y:S01]  /*28d0*/  @!UP0 UMOV UR7, UR9 ;  /* 0x0000000900078c82 */ /* 0x000fe20008000000 */
[----:B------:R-:W-:Y:S02]  /*28e0*/  UIADD3 UR9, UPT, UPT, -UR5, URZ, URZ ;  /* 0x000000ff05097290 */ /* 0x000fe4000fffe1ff */
[----:B------:R-:W-:Y:S02]  /*28f0*/  @!UP0 USHF.R.U32.HI UR7, URZ, UR15, UR7 ;  /* 0x0000000fff078299 */ /* 0x000fe40008011607 */
[----:B------:R-:W-:Y:S02]  /*2900*/  UIADD3 UR8, UPT, UPT, -UR6, URZ, URZ ;  /* 0x000000ff06087290 */ /* 0x000fe4000fffe1ff */
[----:B------:R-:W-:-:S02]  /*2910*/  @!UP0 USEL UR7, UR5, UR7, !UP3 ;  /* 0x0000000705078287 */ /* 0x000fc4000d800000 */
[----:B------:R-:W-:Y:S02]  /*2920*/  UIMAD UR8, UR39, UR8, UR4 ;  /* 0x00000008270872a4 */ /* 0x000fe4000f8e0204 */
[----:B------:R-:W-:Y:S02]  /*2930*/  @!UP0 UIADD3 UR6, UPT, UPT, UR6, -UR7, URZ ;  /* 0x8000000706068290 */ /* 0x000fe4000fffe0ff */
[----:B------:R-:W-:Y:S02]  /*2940*/  @!UP0 UIMAD UR7, UR8, UR12, UR7 ;  /* 0x0000000c080782a4 */ /* 0x000fe4000f8e0207 */
[----:B------:R-:W-:Y:S02]  /*2950*/  @!UP0 UIMAD UR4, UR39, UR6, UR5 ;  /* 0x00000006270482a4 */ /* 0x000fe4000f8e0205 */
[----:B------:R-:W-:Y:S02]  /*2960*/  UIMAD UR6, UR13, UR9, UR58 ;  /* 0x000000090d0672a4 */ /* 0x000fe4000f8e023a */
[----:B------:R-:W-:Y:S01]  /*2970*/  UIMAD UR53, UR4, UR18, UR10 ;  /* 0x00000012043572a4 */ /* 0x000fe2000f8e020a */
[----:B------:R-:W-:-:S02]  /*2980*/  @!UP0 UMOV UR5, UR7 ;  /* 0x0000000700058c82 */ /* 0x000fc40008000000 */
[----:B------:R-:W-:-:S12]  /*2990*/  UIMAD UR58, UR5, UR13, UR6 ;  /* 0x0000000d053a72a4 */ /* 0x000fd8000f8e0206 */
.L_x_31:
        /* <DEDUP_REMOVED lines=20> */
.L_x_32:
[----:B------:R-:W-:Y:S01]  /*2ae0*/  R2UR UR5, R57 ;  /* 0x00000000390572ca */ /* 0x000fe200000e0000 */
[----:B------:R-:W-:Y:S01]  /*2af0*/  UMOV UR30, UR52 ;  /* 0x00000034001e7c82 */ /* 0x000fe20008000000 */
[----:B------:R-:W-:Y:S02]  /*2b00*/  R2UR UR4, R56 ;  /* 0x00000000380472ca */ /* 0x000fe400000e0000 */
[----:B------:R-:W-:Y:S02]  /*2b10*/  PLOP3.LUT P1, PT, PT, PT, PT, 0x80, 0x8 ;  /* 0x000000000008781c */ /* 0x000fe40003f2f070 */
[----:B------:R-:W-:-:S07]  /*2b20*/  LOP3.LUT R2, R2, 0x1, RZ, 0x3c, !PT ;  /* 0x0000000102027812 */ /* 0x000fce00078e3cff */
[----:B------:R-:W-:Y:S02]  /*2b30*/  UIADD3 UR51, UPT, UPT, UR58, UR5, URZ ;  /* 0x000000053a337290 */ /* 0x000fe4000fffe0ff */
[----:B------:R-:W-:Y:S01]  /*2b40*/  UIADD3 UR22, UPT, UPT, UR53, UR4, URZ ;  /* 0x0000000435167290 */ /* 0x000fe2000fffe0ff */
[----:B------:R-:W-:Y:S11]  /*2b50*/  BRA.U UP1, `(.L_x_33) ;  /* 0xffffffe901907547 */ /* 0x000ff6000b83ffff */
[----:B------:R-:W-:Y:S01]  /*2b60*/  UIADD3 UR45, UPT, UPT, UR45, 0x60, URZ ;  /* 0x000000602d2d7890 */ /* 0x000fe2000fffe0ff */
[----:B------:R-:W-:-:S03]  /*2b70*/  MOV R3, UR40 ;  /* 0x0000002800037c02 */ /* 0x000fc60008000f00 */
[----:B------:R-:W-:Y:S01]  /*2b80*/  ULEA UR4, UR44, UR45, 0x3 ;  /* 0x0000002d2c047291 */ /* 0x000fe2000f8e18ff */
[----:B------:R-:W-:-:S08]  /*2b90*/  SHF.L.U32 R3, R3, 0x1f, RZ ;  /* 0x0000001f03037819 */ /* 0x000fd000000006ff */
[----:B------:R-:W1:Y:S02]  /*2ba0*/  SYNCS.PHASECHK.TRANS64.TRYWAIT P0, [UR4], R3 ;  /* 0x00000003ff0075a7 */ /* 0x000e640008001104 */
[----:B-1----:R-:W-:Y:S05]  /*2bb0*/  @!P0 BRA `(.L_x_34) ;  /* 0x0000005400d08947 */ /* 0x002fea0003800000 */
.L_x_121:
[----:B------:R-:W-:-:S04]  /*2bc0*/  UIADD3 UR4, UPT, UPT, UR44, 0x1, URZ ;  /* 0x000000012c047890 */ /* 0x000fc8000fffe0ff */
[----:B------:R-:W-:-:S04]  /*2bd0*/  UISETP.NE.AND UP0, UPT, UR4, 0xc, UPT ;  /* 0x0000000c0400788c */ /* 0x000fc8000bf05270 */
[----:B------:R-:W-:Y:S02]  /*2be0*/  USEL UR5, URZ, 0x1, UP0 ;  /* 0x00000001ff057887 */ /* 0x000fe40008000000 */
[----:B------:R-:W-:Y:S02]  /*2bf0*/  USEL UR4, UR4, URZ, UP0 ;  /* 0x000000ff04047287 */ /* 0x000fe40008000000 */
[----:B------:R-:W-:Y:S02]  /*2c00*/  ULOP3.LUT UR6, UR40, UR5, URZ, 0x3c, !UPT ;  /* 0x0000000528067292 */ /* 0x000fe4000f8e3cff */
[----:B------:R-:W-:-:S04]  /*2c10*/  ULEA UR5, UR4, UR45, 0x3 ;  /* 0x0000002d04057291 */ /* 0x000fc8000f8e18ff */
[----:B-1----:R-:W-:-:S04]  /*2c20*/  MOV R3, UR6 ;  /* 0x0000000600037c02 */ /* 0x002fc80008000f00 */
[----:B------:R-:W-:-:S04]  /*2c30*/  SHF.L.U32 R3, R3, 0x1f, RZ ;  /* 0x0000001f03037819 */ /* 0x000fc800000006ff */
[----:B------:R-:W1:Y:S02]  /*2c40*/  SYNCS.PHASECHK.TRANS64.TRYWAIT P0, [UR5], R3 ;  /* 0x00000003ff0075a7 */ /* 0x000e640008001105 */
[----:B-1----:R-:W-:Y:S05]  /*2c50*/  @!P0 BRA `(.L_x_35) ;  /* 0x0000005400c08947 */ /* 0x002fea0003800000 */
.L_x_123:
        /* <DEDUP_REMOVED lines=10> */
.L_x_125:
        /* <DEDUP_REMOVED lines=10> */
.L_x_127:
        /* <DEDUP_REMOVED lines=10> */
.L_x_129:
        /* <DEDUP_REMOVED lines=10> */
.L_x_131:
        /* <DEDUP_REMOVED lines=10> */
.L_x_133:
        /* <DEDUP_REMOVED lines=10> */
.L_x_135:
        /* <DEDUP_REMOVED lines=10> */
.L_x_137:
        /* <DEDUP_REMOVED lines=10> */
.L_x_139:
        /* <DEDUP_REMOVED lines=10> */
.L_x_141:
[----:B------:R-:W-:-:S04]  /*3200*/  UIADD3 UR4, UPT, UPT, UR4, 0x1, URZ ;  /* 0x0000000104047890 */ /* 0x000fc8000fffe0ff */
[----:B------:R-:W-:-:S04]  /*3210*/  UISETP.NE.AND UP0, UPT, UR4, 0xc, UPT ;  /* 0x0000000c0400788c */ /* 0x000fc8000bf05270 */
[----:B------:R-:W-:Y:S02]  /*3220*/  USEL UR5, URZ, 0x1, UP0 ;  /* 0x00000001ff057887 */ /* 0x000fe40008000000 */
[----:B------:R-:W-:Y:S02]  /*3230*/  USEL UR4, UR4, URZ, UP0 ;  /* 0x000000ff04047287 */ /* 0x000fe40008000000 */
[----:B------:R-:W-:Y:S02]  /*3240*/  ULOP3.LUT UR5, UR6, UR5, URZ, 0x3c, !UPT ;  /* 0x0000000506057292 */ /* 0x000fe4000f8e3cff */
[----:B------:R-:W-:-:S04]  /*3250*/  ULEA UR4, UR4, UR45, 0x3 ;  /* 0x0000002d04047291 */ /* 0x000fc8000f8e18ff */
[----:B------:R-:W-:Y:S02]  /*3260*/  IMAD.U32 R2, RZ, RZ, UR5 ;  /* 0x00000005ff027e24 */ /* 0x000fe4000f8e00ff */
[----:B-1----:R-:W-:-:S03]  /*3270*/  MOV R0, UR4 ;  /* 0x0000000400007c02 */ /* 0x002fc60008000f00 */
[----:B------:R-:W-:-:S07]  /*3280*/  SHF.L.U32 R3, R2, 0x1f, RZ ;  /* 0x0000001f02037819 */ /* 0x000fce00000006ff */
.L_x_45:
[----:B-1----:R1:W2:Y:S02]  /*3290*/  SYNCS.PHASECHK.TRANS64.TRYWAIT P0, [R0+URZ], R3 ;  /* 0x00000003000075a7 */ /* 0x0022a400080011ff */
[----:B--2---:R-:W-:Y:S05]  /*32a0*/  @!P0 NANOSLEEP.SYNCS 0x989680 ;  /* 0x009896800000895d */ /* 0x004fea0003900000 */
[----:B------:R-:W2:Y:S02]  /*32b0*/  @!P0 SYNCS.PHASECHK.TRANS64 P0, [R0+URZ], R3 ;  /* 0x00000003000085a7 */ /* 0x000ea400080010ff */
[----:B--2---:R-:W-:Y:S05]  /*32c0*/  @P0 EXIT ;  /* 0x000000000000094d */ /* 0x004fea0003800000 */
[----:B------:R-:W-:Y:S05]  /*32d0*/  BRA `(.L_x_45) ;  /* 0xfffffffc00ec7947 */ /* 0x000fea000383ffff */
.L_x_17:
[----:B------:R-:W2:Y:S02]  /*32e0*/  S2UR UR4, SR_CgaCtaId ;  /* 0x00000000000479c3 */ /* 0x000ea40000008800 */
[----:B--2---:R-:W-:-:S04]  /*32f0*/  UISETP.NE.AND UP0, UPT, UR4, URZ, UPT ;  /* 0x000000ff0400728c */ /* 0x004fc8000bf05270 */
[----:B------:R-:W-:-:S09]  /*3300*/  UISETP.NE.OR UP0, UPT, UR15, 0x1, UP0 ;  /* 0x000000010f00788c */ /* 0x000fd20008705670 */
[----:B------:R-:W-:Y:S05]  /*3310*/  BRA.U UP0, `(.L_x_46) ;  /* 0x0000000100b47547 */ /* 0x000fea000b800000 */
[----:B------:R-:W2:Y:S01]  /*3320*/  S2UR UR5, SR_CgaCtaId ;  /* 0x00000000000579c3 */ /* 0x000ea20000008800 */
[----:B------:R-:W-:Y:S01]  /*3330*/  UMOV UR4, 0x400 ;  /* 0x0000040000047882 */ /* 0x000fe20000000000 */
[----:B------:R-:W-:Y:S01]  /*3340*/  HFMA2 R3, -RZ, RZ, 0, 5.9604644775390625e-08 ;  /* 0x00000001ff037431 */ /* 0x000fe200000001ff */
[----:B------:R-:W-:Y:S01]  /*3350*/  ISETP.NE.AND P0, PT, R0, RZ, PT ;  /* 0x000000ff0000720c */ /* 0x000fe20003f05270 */
[----:B------:R-:W-:Y:S01]  /*3360*/  IMAD.MOV.U32 R8, RZ, RZ, RZ ;  /* 0x000000ffff087224 */ /* 0x000fe200078e00ff */
[----:B--2---:R-:W-:-:S04]  /*3370*/  ULEA UR4, UR5, UR4, 0x18 ;  /* 0x0000000405047291 */ /* 0x004fc8000f8ec0ff */
[----:B------:R-:W-:Y:S02]  /*3380*/  UIADD3 UR5, UPT, UPT, UR4, 0x108, URZ ;  /* 0x0000010804057890 */ /* 0x000fe4000fffe0ff */
[----:B------:R-:W-:Y:S02]  /*3390*/  UIADD3 UR8, UPT, UPT, UR4, 0x100, URZ ;  /* 0x0000010004087890 */ /* 0x000fe4000fffe0ff */
[----:B------:R-:W-:-:S12]  /*33a0*/  UPRMT UR5, URZ, 0x654, UR5 ;  /* 0x00000654ff057896 */ /* 0x000fd80008000005 */
.L_x_49:
[----:B------:R-:W-:Y:S01]  /*33b0*/  SHF.L.U32 R7, R3, 0x1f, RZ ;  /* 0x0000001f03077819 */ /* 0x000fe200000006ff */
[----:B------:R-:W-:Y:S02]  /*33c0*/  IMAD.U32 R9, RZ, RZ, UR8 ;  /* 0x00000008ff097e24 */ /* 0x000fe4000f8e00ff */
[----:B------:R-:W-:Y:S01]  /*33d0*/  @!P0 IMAD.MOV.U32 R5, RZ, RZ, 0x10 ;  /* 0x00000010ff058424 */ /* 0x000fe200078e00ff */
[----:B------:R-:W2:Y:S02]  /*33e0*/  SYNCS.PHASECHK.TRANS64.TRYWAIT P1, [UR4+0x108], R7 ;  /* 0x00010807ff0075a7 */ /* 0x000ea40008021104 */
[----:B------:R-:W-:-:S04]  /*33f0*/  PRMT R9, R0, 0x654, R9 ;  /* 0x0000065400097816 */ /* 0x000fc80000000009 */
[----:B------:R-:W-:Y:S01]  /*3400*/  SEL R2, R9, R2, !P0 ;  /* 0x0000000209027207 */ /* 0x000fe20004000000 */
[----:B--2---:R-:W-:Y:S06]  /*3410*/  @!P1 BRA `(.L_x_47) ;  /* 0x0000005000c09947 */ /* 0x004fec0003800000 */
.L_x_143:
[----:B------:R-:W-:Y:S01]  /*3420*/  UIADD3 UR6, UPT, UPT, UR4, 0x140, URZ ;  /* 0x0000014004067890 */ /* 0x000fe2000fffe0ff */
[----:B------:R3:W-:Y:S01]  /*3430*/  @!P0 SYNCS.ARRIVE.TRANS64.RED RZ, [R2+URZ], R5 ;  /* 0x0000000502ff89a7 */ /* 0x0007e200080004ff */
[----:B------:R-:W-:Y:S01]  /*3440*/  UIADD3 UR7, UPT, UPT, UR4, 0x100, URZ ;  /* 0x0000010004077890 */ /* 0x000fe2000fffe0ff */
[----:B------:R-:W-:-:S08]  /*3450*/  LOP3.LUT R3, R3, 0x1, RZ, 0x3c, !PT ;  /* 0x0000000103037812 */ /* 0x000fd000078e3cff */
[----:B------:R-:W-:Y:S06]  /*3460*/  UGETNEXTWORKID.BROADCAST [UR6], [UR7] ;  /* 0x00000000060073ca */ /* 0x000fec0008000100 */
[----:B---3--:R-:W-:-:S04]  /*3470*/  SHF.L.U32 R5, R8, 0x1f, RZ ;  /* 0x0000001f08057819 */ /* 0x008fc800000006ff */
[----:B------:R-:W3:Y:S02]  /*3480*/  SYNCS.PHASECHK.TRANS64.TRYWAIT P1, [UR4+0x100], R5 ;  /* 0x00010005ff0075a7 */ /* 0x000ee40008021104 */
[----:B---3--:R-:W-:Y:S05]  /*3490*/  @!P1 BRA `(.L_x_48) ;  /* 0x0000005000b89947 */ /* 0x008fea0003800000 */
.L_x_145:
[----:B--2---:R-:W2:Y:S01]  /*34a0*/  LDS.128 R4, [UR4+0x140] ;  /* 0x00014004ff047984 */ /* 0x004ea20008000c00 */
[----:B------:R-:W-:Y:S01]  /*34b0*/  LOP3.LUT R8, R8, 0x1, RZ, 0x3c, !PT ;  /* 0x0000000108087812 */ /* 0x000fe200078e3cff */
[----:B------:R-:W-:Y:S01]  /*34c0*/  @!PT LDS RZ, [RZ] ;  /* 0x00000000fffff984 */ /* 0x000fe20000000800 */
[----:B------:R-:W-:Y:S01]  /*34d0*/  @!PT LDS RZ, [RZ] ;  /* 0x00000000fffff984 */ /* 0x000fe20000000800 */
[----:B------:R-:W-:Y:S01]  /*34e0*/  @!PT LDS RZ, [RZ] ;  /* 0x00000000fffff984 */ /* 0x000fe20000000800 */
[----:B------:R-:W-:Y:S01]  /*34f0*/  @!PT LDS RZ, [RZ] ;  /* 0x00000000fffff984 */ /* 0x000fe20000000800 */
[----:B------:R3:W-:Y:S06]  /*3500*/  MEMBAR.ALL.CTA ;  /* 0x0000000000007992 */ /* 0x0007ec0000008000 */
[----:B---3--:R-:W3:Y:S02]  /*3510*/  FENCE.VIEW.ASYNC.S ;  /* 0x00000000000073c6 */ /* 0x008ee40000000000 */
[----:B---3--:R-:W-:Y:S01]  /*3520*/  SYNCS.ARRIVE.TRANS64.RED.A1T0 RZ, [UR5], RZ ;  /* 0x000000ffffff79a7 */ /* 0x008fe20008100405 */
[----:B--2---:R-:W-:-:S13]  /*3530*/  LOP3.LUT P1, RZ, R6, 0x1, RZ, 0xc0, !PT ;  /* 0x0000000106ff7812 */ /* 0x004fda000782c0ff */
[----:B------:R-:W-:Y:S05]  /*3540*/  @P1 BRA `(.L_x_49) ;  /* 0xfffffffc00981947 */ /* 0x000fea000383ffff */
[----:B------:R-:W-:-:S04]  /*3550*/  SHF.L.U32 R0, R3, 0x1f, RZ ;  /* 0x0000001f03007819 */ /* 0x000fc800000006ff */
[----:B------:R-:W2:Y:S02]  /*3560*/  SYNCS.PHASECHK.TRANS64 P0, [UR4+0x108], R0 ;  /* 0x00010800ff0075a7 */ /* 0x000ea40008001004 */
[----:B-12---:R-:W-:Y:S05]  /*3570*/  @P0 EXIT ;  /* 0x000000000000094d */ /* 0x006fea0003800000 */
[----:B------:R-:W-:-:S07]  /*3580*/  MOV R0, UR4 ;  /* 0x0000000400007c02 */ /* 0x000fce0008000f00 */
.L_x_50:
[----:B-1----:R-:W-:-:S04]  /*3590*/  SHF.L.U32 R5, R3, 0x1f, RZ ;  /* 0x0000001f03057819 */ /* 0x002fc800000006ff */
[----:B------:R1:W2:Y:S03]  /*35a0*/  SYNCS.PHASECHK.TRANS64.TRYWAIT P0, [R0+URZ+0x108], R5 ;  /* 0x00010805000075a7 */ /* 0x0002a600080011ff */
[----:B--2---:R-:W-:Y:S05]  /*35b0*/  @!P0 NANOSLEEP.SYNCS 0x989680 ;  /* 0x009896800000895d */ /* 0x004fea0003900000 */
[----:B------:R-:W2:Y:S02]  /*35c0*/  @!P0 SYNCS.PHASECHK.TRANS64 P0, [R0+URZ+0x108], R5 ;  /* 0x00010805000085a7 */ /* 0x000ea400080010ff */
[----:B--2---:R-:W-:Y:S05]  /*35d0*/  @P0 EXIT ;  /* 0x000000000000094d */ /* 0x004fea0003800000 */
[----:B------:R-:W-:Y:S05]  /*35e0*/  BRA `(.L_x_50) ;  /* 0xfffffffc00e87947 */ /* 0x000fea000383ffff */
.L_x_46:
[----:B------:R-:W-:-:S09]  /*35f0*/  UISETP.NE.AND UP0, UPT, UR15, URZ, UPT ;  /* 0x000000ff0f00728c */ /* 0x000fd2000bf05270 */
[----:B------:R-:W-:Y:S05]  /*3600*/  BRA.U UP0, `(.L_x_51) ;  /* 0x0000000d008c7547 */ /* 0x000fea000b800000 */
[----:B------:R-:W2:Y:S01]  /*3610*/  S2UR UR7, SR_CgaCtaId ;  /* 0x00000000000779c3 */ /* 0x000ea20000008800 */
[----:B------:R-:W-:Y:S01]  /*3620*/  UMOV UR4, 0x40 ;  /* 0x0000004000047882 */ /* 0x000fe20000000000 */
[----:B------:R-:W-:Y:S01]  /*3630*/  NOP ;  /* 0x0000000000007918 */ /* 0x000fe20000000000 */
[----:B------:R-:W-:Y:S01]  /*3640*/  UMOV UR6, 0x400 ;  /* 0x0000040000067882 */ /* 0x000fe20000000000 */
[----:B--2---:R-:W-:Y:S02]  /*3650*/  ULEA UR5, UR7, UR4, 0x18 ;  /* 0x0000000407057291 */ /* 0x004fe4000f8ec0ff */
[----:B------:R-:W-:-:S07]  /*3660*/  ULEA UR6, UR7, UR6, 0x18 ;  /* 0x0000000607067291 */ /* 0x000fce000f8ec0ff */
[----:B------:R-:W2:Y:S02]  /*3670*/  LDS.U8 R0, [UR5+0x1c] ;  /* 0x00001c05ff007984 */ /* 0x000ea40008000000 */
[----:B--2---:R-:W-:-:S13]  /*3680*/  ISETP.NE.AND P0, PT, R0, RZ, PT ;  /* 0x000000ff0000720c */ /* 0x004fda0003f05270 */
[----:B------:R-:W-:Y:S05]  /*3690*/  @P0 BRA `(.L_x_52) ;  /* 0x0000000000580947 */ /* 0x000fea0003800000 */
[----:B------:R-:W-:-:S13]  /*36a0*/  ELECT P0, URZ, PT ;  /* 0x0000000000ff782f */ /* 0x000fda0003800000 */
[----:B------:R-:W-:Y:S05]  /*36b0*/  @!P0 BRA `(.L_x_53) ;  /* 0x0000000000608947 */ /* 0x000fea0003800000 */
[----:B------:R-:W-:Y:S01]  /*36c0*/  UMOV UR4, 0x10 ;  /* 0x0000001000047882 */ /* 0x000fe20000000000 */
[----:B------:R-:W-:Y:S01]  /*36d0*/  HFMA2 R0, -RZ, RZ, 0, 5.9604644775390625e-08 ;  /* 0x00000001ff007431 */ /* 0x000fe200000001ff */
[----:B------:R-:W-:-:S03]  /*36e0*/  MOV R2, 0xffff ;  /* 0x0000ffff00027802 */ /* 0x000fc60000000f00 */
[----:B------:R-:W-:Y:S04]  /*36f0*/  DEPBAR.LE SB2, 0x36 ;  /* 0x0000ad800000791a */ /* 0x000fe80000000000 */
[----:B------:R-:W2:Y:S02]  /*3700*/  UTCATOMSWS.FIND_AND_SET.ALIGN UP0, UR4, UR4 ;  /* 0x00000004000475e3 */ /* 0x000ea40008000800 */
[----:B--2---:R-:W-:Y:S01]  /*3710*/  MOV R3, UR4 ;  /* 0x0000000400037c02 */ /* 0x004fe20008000f00 */
[----:B------:R-:W-:Y:S06]  /*3720*/  BRA.U UP0, `(.L_x_54) ;  /* 0x0000000100187547 */ /* 0x000fec000b800000 */
.L_x_55:
[----:B------:R-:W-:Y:S05]  /*3730*/  NANOSLEEP 0x64 ;  /* 0x000000640000795d */ /* 0x000fea0003800000 */
[----:B------:R-:W-:-:S05]  /*3740*/  UMOV UR4, 0x10 ;  /* 0x0000001000047882 */ /* 0x000fca0000000000 */
[----:B------:R-:W-:Y:S04]  /*3750*/  DEPBAR.LE SB2, 0x36 ;  /* 0x0000ad800000791a */ /* 0x000fe80000000000 */
[----:B------:R-:W2:Y:S02]  /*3760*/  UTCATOMSWS.FIND_AND_SET.ALIGN UP0, UR4, UR4 ;  /* 0x00000004000475e3 */ /* 0x000ea40008000800 */
[----:B--2---:R-:W-:Y:S01]  /*3770*/  MOV R3, UR4 ;  /* 0x0000000400037c02 */ /* 0x004fe20008000f00 */
[----:B------:R-:W-:Y:S05]  /*3780*/  BRA.U !UP0, `(.L_x_55) ;  /* 0xfffffffd08e87547 */ /* 0x000fea000b83ffff */
.L_x_54:
[-C--:B------:R-:W-:Y:S02]  /*3790*/  SHF.L.U32 R2, R2, R3.reuse, RZ ;  /* 0x0000000302027219 */ /* 0x080fe400000006ff */
[----:B------:R-:W-:Y:S01]  /*37a0*/  SHF.L.U32 R0, R0, R3, RZ ;  /* 0x0000000300007219 */ /* 0x000fe200000006ff */
[----:B------:R-:W-:Y:S02]  /*37b0*/  IMAD.SHL.U32 R3, R3, 0x20, RZ ;  /* 0x0000002003037824 */ /* 0x000fe400078e00ff */
[----:B------:R2:W-:Y:S04]  /*37c0*/  ATOMS.OR RZ, [UR5+0x14], R2 ;  /* 0x00001402ffff798c */ /* 0x0005e8000b000005 */
[----:B------:R2:W-:Y:S04]  /*37d0*/  ATOMS.OR RZ, [UR5+0x18], R0 ;  /* 0x00001800ffff798c */ /* 0x0005e8000b000005 */
[----:B------:R2:W-:Y:S01]  /*37e0*/  STS [UR6+0x150], R3 ;  /* 0x00015003ff007988 */ /* 0x0005e20008000806 */
[----:B------:R-:W-:Y:S05]  /*37f0*/  BRA `(.L_x_53) ;  /* 0x0000000000107947 */ /* 0x000fea0003800000 */
.L_x_52:
[----:B------:R-:W-:Y:S02]  /*3800*/  MOV R0, 0xffffffff ;  /* 0xffffffff00007802 */ /* 0x000fe40000000f00 */
[----:B------:R-:W-:-:S03]  /*3810*/  MOV R2, 0x3840 ;  /* 0x0000384000027802 */ /* 0x000fc60000000f00 */
[----:B------:R2:W-:Y:S04]  /*3820*/  STS [UR6+0x150], R0 ;  /* 0x00015000ff007988 */ /* 0x0005e80008000806 */
[----:B-12--5:R-:W-:Y:S05]  /*3830*/  CALL.REL.NOINC `($__internal_1_$__cuda_sm10x_tcgen05_guardrail_trap_phase_invalid_during_alloc) ;  /* 0x00000054004c7944 */ /* 0x026fea0003c00000 */
.L_x_53:
[----:B------:R-:W-:Y:S05]  /*3840*/  WARPSYNC.ALL ;  /* 0x0000000000007948 */ /* 0x000fea0003800000 */
[----:B------:R-:W3:Y:S01]  /*3850*/  S2UR UR4, SR_CgaCtaId ;  /* 0x00000000000479c3 */ /* 0x000ee20000008800 */
[----:B------:R-:W-:Y:S01]  /*3860*/  UMOV UR20, 0x400 ;  /* 0x0000040000147882 */ /* 0x000fe20000000000 */
[----:B------:R-:W-:-:S06]  /*3870*/  NOP ;  /* 0x0000000000007918 */ /* 0x000fcc0000000000 */
[----:B------:R-:W-:Y:S06]  /*3880*/  BAR.ARV 0x6, 0xa0 ;  /* 0x0182800000007b1d */ /* 0x000fec0000002000 */
[----:B------:R-:W4:Y:S01]  /*3890*/  LDCU.64 UR6, c[0x0][0x388] ;  /* 0x00007100ff0677ac */ /* 0x000f220008000a00 */
[----:B------:R-:W-:Y:S01]  /*38a0*/  IMAD.MOV.U32 R8, RZ, RZ, 0x1 ;  /* 0x00000001ff087424 */ /* 0x000fe200078e00ff */
[----:B------:R-:W1:Y:S01]  /*38b0*/  LDCU.64 UR8, c[0x0][0x390] ;  /* 0x00007200ff0877ac */ /* 0x000e620008000a00 */
[----:B------:R-:W-:Y:S01]  /*38c0*/  UMOV UR23, URZ ;  /* 0x000000ff00177c82 */ /* 0x000fe20008000000 */
[----:B------:R-:W-:Y:S01]  /*38d0*/  UMOV UR19, URZ ;  /* 0x000000ff00137c82 */ /* 0x000fe20008000000 */
[----:B---3--:R-:W-:Y:S01]  /*38e0*/  ULEA UR20, UR4, UR20, 0x18 ;  /* 0x0000001404147291 */ /* 0x008fe2000f8ec0ff */
[----:B------:R-:W-:Y:S01]  /*38f0*/  UMOV UR32, 0x0 ;  /* 0x0000000000207882 */ /* 0x000fe20000000000 */
[----:B------:R-:W-:Y:S01]  /*3900*/  UMOV UR33, 0x4110910 ;  /* 0x0411091000217882 */ /* 0x000fe20000000000 */
[----:B------:R-:W-:Y:S01]  /*3910*/  UMOV UR30, 0x0 ;  /* 0x00000000001e7882 */ /* 0x000fe20000000000 */
[----:B------:R-:W-:Y:S01]  /*3920*/  UMOV UR31, 0x4110910 ;  /* 0x04110910001f7882 */ /* 0x000fe20000000000 */
[----:B------:R-:W-:Y:S01]  /*3930*/  UMOV UR28, 0x0 ;  /* 0x00000000001c7882 */ /* 0x000fe20000000000 */
[----:B------:R-:W-:Y:S01]  /*3940*/  UMOV UR29, 0x4110910 ;  /* 0x04110910001d7882 */ /* 0x000fe20000000000 */
[----:B----4-:R-:W-:-:S02]  /*3950*/  UIADD3 UR4, UPT, UPT, UR6, 0x1f, URZ ;  /* 0x0000001f06047890 */ /* 0x010fc4000fffe0ff */
[----:B------:R-:W2:Y:S01]  /*3960*/  LDS R9, [UR20+0x150] ;  /* 0x00015014ff097984 */ /* 0x000ea20008000800 */
[----:B------:R-:W-:Y:S01]  /*3970*/  UMOV UR26, 0x0 ;  /* 0x00000000001a7882 */ /* 0x000fe20000000000 */
[----:B------:R-:W-:Y:S01]  /*3980*/  UMOV UR27, 0x4110910 ;  /* 0x04110910001b7882 */ /* 0x000fe20000000000 */
[----:B------:R-:W-:-:S04]  /*3990*/  USHF.R.S32.HI UR5, URZ, 0x1f, UR4 ;  /* 0x0000001fff057899 */ /* 0x000fc80008011404 */
[----:B------:R-:W-:Y:S02]  /*39a0*/  ULEA.HI UR4, UR5, UR4, URZ, 0x5 ;  /* 0x0000000405047291 */ /* 0x000fe4000f8f28ff */
[----:B------:R-:W-:Y:S02]  /*39b0*/  UIADD3 UR5, UPT, UPT, UR20, 0x6800, URZ ;  /* 0x0000680014057890 */ /* 0x000fe4000fffe0ff */
[----:B------:R-:W-:Y:S02]  /*39c0*/  USHF.R.S32.HI UR4, URZ, 0x5, UR4 ;  /* 0x00000005ff047899 */ /* 0x000fe40008011404 */
[----:B------:R-:W-:Y:S02]  /*39d0*/  USHF.R.U32.HI UR6, URZ, 0x4, UR5 ;  /* 0x00000004ff067899 */ /* 0x000fe40008011605 */
[----:B------:R-:W-:Y:S02]  /*39e0*/  UIMAD UR4, UR4, UR7, URZ ;  /* 0x00000007040472a4 */ /* 0x000fe4000f8e02ff */
[----:B------:R-:W-:-:S02]  /*39f0*/  ULOP3.LUT UR6, UR6, 0x3fff, URZ, 0xc0, !UPT ;  /* 0x00003fff06067892 */ /* 0x000fc4000f8ec0ff */
[----:B-1----:R-:W-:Y:S02]  /*3a00*/  UIMAD UR4, UR4, UR8, URZ ;  /* 0x00000008040472a4 */ /* 0x002fe4000f8e02ff */
[----:B------:R-:W-:Y:S02]  /*3a10*/  ULOP3.LUT UR21, UR6, 0x10000, URZ, 0xfc, !UPT ;  /* 0x0001000006157892 */ /* 0x000fe4000f8efcff */
[----:B------:R-:W-:Y:S02]  /*3a20*/  UIMAD UR9, UR4, UR9, URZ ;  /* 0x00000009040972a4 */ /* 0x000fe4000f8e02ff */
[----:B------:R-:W-:Y:S02]  /*3a30*/  UIADD3 UR4, UPT, UPT, UR20, 0x1e800, URZ ;  /* 0x0001e80014047890 */ /* 0x000fe4000fffe0ff */
[----:B------:R-:W-:Y:S02]  /*3a40*/  UIADD3 UR34, UPT, UPT, UR9, -0x1, URZ ;  /* 0xffffffff09227890 */ /* 0x000fe4000fffe0ff */
[----:B------:R-:W-:-:S02]  /*3a50*/  USHF.R.U32.HI UR5, URZ, 0x4, UR4 ;  /* 0x00000004ff057899 */ /* 0x000fc40008011604 */
[----:B------:R-:W-:Y:S02]  /*3a60*/  UIADD3 UR4, UPT, UPT, UR20, 0x108, URZ ;  /* 0x0000010814047890 */ /* 0x000fe4000fffe0ff */
[----:B------:R-:W-:Y:S02]  /*3a70*/  ULOP3.LUT UR5, UR5, 0x3fff, URZ, 0xc0, !UPT ;  /* 0x00003fff05057892 */ /* 0x000fe4000f8ec0ff */
[----:B------:R-:W-:Y:S02]  /*3a80*/  UPRMT UR25, URZ, 0x654, UR4 ;  /* 0x00000654ff197896 */ /* 0x000fe40008000004 */
[----:B------:R-:W-:Y:S02]  /*3a90*/  ULOP3.LUT UR22, UR5, 0x1000000, URZ, 0xfc, !UPT ;  /* 0x0100000005167892 */ /* 0x000fe4000f8efcff */
[----:B------:R-:W-:Y:S01]  /*3aa0*/  UISETP.GE.AND UP3, UPT, UR9, 0x1, UPT ;  /* 0x000000010900788c */ /* 0x000fe2000bf66270 */
[C---:B--2---:R-:W-:Y:S01]  /*3ab0*/  VIADD R3, R9.reuse, 0x40 ;  /* 0x0000004009037836 */ /* 0x044fe20000000000 */
[----:B------:R-:W-:-:S04]  /*3ac0*/  LOP3.LUT R2, R9, 0xffff, RZ, 0xc0, !PT ;  /* 0x0000ffff09027812 */ /* 0x000fc800078ec0ff */
[----:B------:R-:W-:-:S05]  /*3ad0*/  LOP3.LUT R3, R3, 0xffff, RZ, 0xc0, !PT ;  /* 0x0000ffff03037812 */ /* 0x000fca00078ec0ff */
[----:B------:R1:W-:Y:S02]  /*3ae0*/  STL.64 [R1], R2 ;  /* 0x0000000201007387 */ /* 0x0003e40000100a00 */
[----:B-1----:R-:W-:-:S07]  /*3af0*/  CS2R R2, SRZ ;  /* 0x0000000000027805 */ /* 0x002fce000001ff00 */
.L_x_62:
[----:B-1----:R-:W-:-:S04]  /*3b00*/  SHF.L.U32 R5, R3, 0x1f, RZ ;  /* 0x0000001f03057819 */ /* 0x002fc800000006ff */
[----:B------:R-:W1:Y:S02]  /*3b10*/  SYNCS.PHASECHK.TRANS64.TRYWAIT P0, [UR20+0x100], R5 ;  /* 0x00010005ff0075a7 */ /* 0x000e640008001114 */
[----:B-12-4-:R-:W-:Y:S05]  /*3b20*/  @!P0 BRA `(.L_x_56) ;  /* 0x0000004c002c8947 */ /* 0x016fea0003800000 */
.L_x_147:
[----:B-1----:R-:W1:Y:S01]  /*3b30*/  LDS.128 R4, [UR20+0x140] ;  /* 0x00014014ff047984 */ /* 0x002e620008000c00 */
[----:B------:R-:W-:Y:S01]  /*3b40*/  ULEA UR24, UR23, UR20, 0x3 ;  /* 0x0000001417187291 */ /* 0x000fe2000f8e18ff */
[----:B------:R-:W-:Y:S01]  /*3b50*/  SHF.L.U32 R0, R8, 0x1f, RZ ;  /* 0x0000001f08007819 */ /* 0x000fe200000006ff */
[----:B------:R-:W-:Y:S01]  /*3b60*/  @!PT LDS RZ, [RZ] ;  /* 0x00000000fffff984 */ /* 0x000fe20000000800 */
[----:B------:R-:W-:Y:S01]  /*3b70*/  @!PT LDS RZ, [RZ] ;  /* 0x00000000fffff984 */ /* 0x000fe20000000800 */
[----:B------:R-:W-:Y:S01]  /*3b80*/  @!PT LDS RZ, [RZ] ;  /* 0x00000000fffff984 */ /* 0x000fe20000000800 */
[----:B------:R-:W-:Y:S01]  /*3b90*/  @!PT LDS RZ, [RZ] ;  /* 0x00000000fffff984 */ /* 0x000fe20000000800 */
[----:B------:R2:W-:Y:S06]  /*3ba0*/  MEMBAR.ALL.CTA ;  /* 0x0000000000007992 */ /* 0x0005ec0000008000 */
[----:B--2---:R-:W2:Y:S02]  /*3bb0*/  FENCE.VIEW.ASYNC.S ;  /* 0x00000000000073c6 */ /* 0x004ea40000000000 */
[----:B--2---:R-:W-:Y:S01]  /*3bc0*/  SYNCS.ARRIVE.TRANS64.RED.A1T0 RZ, [UR25], RZ ;  /* 0x000000ffffff79a7 */ /* 0x004fe20008100419 */
[----:B------:R-:W2:Y:S01]  /*3bd0*/  SYNCS.PHASECHK.TRANS64.TRYWAIT P0, [UR24+0x120], R0 ;  /* 0x00012000ff0075a7 */ /* 0x000ea20008001118 */
[----:B-1----:R-:W-:Y:S01]  /*3be0*/  LOP3.LUT P3, RZ, R6, 0x1, RZ, 0xc0, !PT ;  /* 0x0000000106ff7812 */ /* 0x002fe2000786c0ff */
[----:B--2---:R-:W-:-:S12]  /*3bf0*/  @!P0 BRA `(.L_x_57) ;  /* 0x0000004c00108947 */ /* 0x004fd80003800000 */
.L_x_149:
[----:B------:R-:W-:Y:S05]  /*3c00*/  BRA.U !UP3, `(.L_x_58) ;  /* 0x000000010bfc7547 */ /* 0x000fea000b800000 */
[----:B-1----:R-:W-:Y:S01]  /*3c10*/  IMAD.U32 R0, RZ, RZ, UR23 ;  /* 0x00000017ff007e24 */ /* 0x002fe2000f8e00ff */
[----:B------:R-:W-:-:S04]  /*3c20*/  ULEA UR4, UR19, UR20, 0x3 ;  /* 0x0000001413047291 */ /* 0x000fc8000f8e18ff */
[----:B------:R-:W-:Y:S02]  /*3c30*/  LEA R4, R0, R1, 0x2 ;  /* 0x0000000100047211 */ /* 0x000fe400078e10ff */
[----:B------:R-:W-:Y:S01]  /*3c40*/  SHF.L.U32 R0, R2, 0x1f, RZ ;  /* 0x0000001f02007819 */ /* 0x000fe200000006ff */
[----:B------:R-:W-:-:S03]  /*3c50*/  UPLOP3.LUT UP2, UPT, UPT, UPT, UPT, 0x40, 0x4 ;  /* 0x000000000004789c */ /* 0x000fc60003f4e870 */
[----:B------:R-:W5:Y:S01]  /*3c60*/  LDL R4, [R4] ;  /* 0x0000000004047983 */ /* 0x000f620000100800 */
[----:B------:R1:W2:Y:S01]  /*3c70*/  SYNCS.PHASECHK.TRANS64.TRYWAIT P2, [UR4], R0 ;  /* 0x00000000ff0075a7 */ /* 0x0002a20008041104 */
[----:B------:R-:W-:Y:S01]  /*3c80*/  UMOV UR17, UR34 ;  /* 0x0000002200117c82 */ /* 0x000fe20008000000 */
[----:B------:R-:W-:-:S05]  /*3c90*/  UMOV UR4, UR19 ;  /* 0x0000001300047c82 */ /* 0x000fca0008000000 */
.L_x_61:
[----:B------:R-:W-:Y:S01]  /*3ca0*/  ULEA UR18, UR4, UR20, 0x3 ;  /* 0x0000001404127291 */ /* 0x000fe2000f8e18ff */
[----:B--234-:R-:W-:Y:S11]  /*3cb0*/  @P2 BRA `(.L_x_59) ;  /* 0x00000000000c2947 */ /* 0x01cff60003800000 */
[----:B------:R-:W-:Y:S04]  /*3cc0*/  SHF.L.U32 R5, R2, 0x1f, RZ ;  /* 0x0000001f02057819 */ /* 0x000fe800000006ff */
[----:B------:R-:W2:Y:S02]  /*3cd0*/  SYNCS.PHASECHK.TRANS64.TRYWAIT P0, [UR18], R5 ;  /* 0x00000005ff0075a7 */ /* 0x000ea40008001112 */
[----:B--2---:R-:W-:Y:S05]  /*3ce0*/  @!P0 BRA `(.L_x_60) ;  /* 0x0000004800ec8947 */ /* 0x004fea0003800000 */
.L_x_59:
[----:B------:R-:W-:Y:S01]  /*3cf0*/  UISETP.NE.AND UP0, UPT, UR17, URZ, UPT ;  /* 0x000000ff1100728c */ /* 0x000fe2000bf05270 */
[----:B------:R-:W-:Y:S01]  /*3d00*/  PLOP3.LUT P2, PT, PT, PT, PT, 0x80, 0x8 ;  /* 0x000000000008781c */ /* 0x000fe20003f4f070 */
[----:B------:R-:W-:Y:S01]  /*3d10*/  UIADD3 UR5, UPT, UPT, UR4, 0x1, URZ ;  /* 0x0000000104057890 */ /* 0x000fe2000fffe0ff */
[----:B------:R-:W-:Y:S11]  /*3d20*/  ELECT P1, URZ, PT ;  /* 0x0000000000ff782f */ /* 0x000ff60003820000 */
[----:B------:R-:W-:Y:S02]  /*3d30*/  @!UPT UIADD3 URZ, UPT, UPT, URZ, URZ, URZ ;  /* 0x000000fffffff290 */ /* 0x000fe4000fffe0ff */
[----:B-----5:R-:W-:Y:S01]  /*3d40*/  @P1 R2UR.BROADCAST UR8, R4 ;  /* 0x00000000040812ca */ /* 0x020fe200008e0000 */
[----:B------:R-:W-:Y:S01]  /*3d50*/  UISETP.NE.AND UP1, UPT, UR5, 0xc, UPT ;  /* 0x0000000c0500788c */ /* 0x000fe2000bf25270 */
[----:B------:R-:W-:Y:S01]  /*3d60*/  PLOP3.LUT P0, PT, PT, PT, UP0, 0x80, 0x8 ;  /* 0x000000000008781c */ /* 0x000fe20003f0f008 */
[----:B------:R-:W-:Y:S02]  /*3d70*/  ULEA UR10, UR4, UR22, 0x9 ;  /* 0x00000016040a7291 */ /* 0x000fe4000f8e48ff */
[----:B------:R-:W-:Y:S02]  /*3d80*/  USEL UR6, URZ, 0x1, UP1 ;  /* 0x00000001ff067887 */ /* 0x000fe40008800000 */
[----:B------:R-:W-:Y:S02]  /*3d90*/  USEL UR19, UR5, URZ, UP1 ;  /* 0x000000ff05137287 */ /* 0x000fe40008800000 */
[----:B------:R-:W-:Y:S02]  /*3da0*/  ULEA UR14, UR4, UR21, 0x9 ;  /* 0x00000015040e7291 */ /* 0x000fe4000f8e48ff */
[----:B------:R-:W-:Y:S01]  /*3db0*/  @UP0 ULEA UR5, UR19, UR20, 0x3 ;  /* 0x0000001413050291 */ /* 0x000fe2000f8e18ff */
[----:B------:R-:W-:Y:S01]  /*3dc0*/  LOP3.LUT R2, R2, UR6, RZ, 0x3c, !PT ;  /* 0x0000000602027c12 */ /* 0x000fe2000f8e3cff */
[----:B------:R-:W-:Y:S02]  /*3dd0*/  UIADD3 UR6, UPT, UPT, UR10, 0x40, URZ ;  /* 0x000000400a067890 */ /* 0x000fe4000fffe0ff */
[----:B------:R-:W-:Y:S01]  /*3de0*/  UIADD3 UR4, UPT, UPT, UR14, 0x2, URZ ;  /* 0x000000020e047890 */ /* 0x000fe2000fffe0ff */
[----:B-1----:R-:W-:Y:S01]  /*3df0*/  @P0 SHF.L.U32 R0, R2, 0x1f, RZ ;  /* 0x0000001f02000819 */ /* 0x002fe200000006ff */
[----:B------:R-:W-:Y:S01]  /*3e00*/  UIADD3 UR12, UPT, UPT, UR10, 0x80, URZ ;  /* 0x000000800a0c7890 */ /* 0x000fe2000fffe0ff */
[----:B------:R-:W-:Y:S02]  /*3e10*/  UMOV UR11, 0x20004020 ;  /* 0x20004020000b7882 */ /* 0x000fe40000000000 */
[----:B------:R3:W4:Y:S01]  /*3e20*/  @P0 SYNCS.PHASECHK.TRANS64.TRYWAIT P2, [UR5], R0 ;  /* 0x00000000ff0005a7 */ /* 0x0007220008041105 */
[----:B------:R-:W-:Y:S11]  /*3e30*/  ELECT P0, URZ, PT ;  /* 0x0000000000ff782f */ /* 0x000ff60003800000 */
[----:B------:R-:W-:Y:S02]  /*3e40*/  @!UPT UIADD3 URZ, UPT, UPT, URZ, URZ, URZ ;  /* 0x000000fffffff290 */ /* 0x000fe4000fffe0ff */
[C---:B------:R-:W-:Y:S02]  /*3e50*/  @P0 R2UR.BROADCAST UR16, R4.reuse ;  /* 0x00000000041002ca */ /* 0x040fe400008e0000 */
[----:B------:R-:W-:Y:S01]  /*3e60*/  ELECT P0, URZ, PT ;  /* 0x0000000000ff782f */ /* 0x000fe20003800000 */
[----:B------:R-:W-:Y:S01]  /*3e70*/  UMOV UR15, 0x40004040 ;  /* 0x40004040000f7882 */ /* 0x000fe20000000000 */
[----:B------:R-:W-:Y:S01]  /*3e80*/  UMOV UR7, 0x20004020 ;  /* 0x2000402000077882 */ /* 0x000fe20000000000 */
[----:B------:R1:W-:Y:S01]  /*3e90*/  UTCHMMA gdesc[UR14], gdesc[UR10], tmem[UR8], tmem[UR32], idesc[UR33], UP2 ;  /* 0x00ff200a0e0075ea */ /* 0x0003e20009000008 */
[----:B------:R-:W-:Y:S01]  /*3ea0*/  UPLOP3.LUT UP2, UPT, UPT, UPT, UPT, 0x80, 0x8 ;  /* 0x000000000008789c */ /* 0x000fe20003f4f070 */
[----:B------:R-:W-:Y:S01]  /*3eb0*/  UMOV UR5, 0x40004040 ;  /* 0x4000404000057882 */ /* 0x000fe20000000000 */
[----:B------:R-:W-:Y:S01]  /*3ec0*/  UMOV UR13, 0x20004020 ;  /* 0x20004020000d7882 */ /* 0x000fe20000000000 */
[----:B------:R-:W-:Y:S04]  /*3ed0*/  UMOV UR9, 0x40004040 ;  /* 0x4000404000097882 */ /* 0x000fe80000000000 */
[----:B------:R2:W-:Y:S01]  /*3ee0*/  UTCHMMA gdesc[UR4], gdesc[UR6], tmem[UR16], tmem[UR30], idesc[UR31], UPT ;  /* 0x00ff1e06040075ea */ /* 0x0005e2000b800010 */
[----:B-1----:R-:W-:Y:S01]  /*3ef0*/  UIADD3 UR8, UPT, UPT, UR14, 0x4, URZ ;  /* 0x000000040e087890 */ /* 0x002fe2000fffe0ff */
[C---:B------:R-:W-:Y:S02]  /*3f00*/  @P0 R2UR.BROADCAST UR15, R4.reuse ;  /* 0x00000000040f02ca */ /* 0x040fe400008e0000 */
[----:B------:R-:W-:Y:S01]  /*3f10*/  ELECT P0, URZ, PT ;  /* 0x0000000000ff782f */ /* 0x000fe20003800000 */
[----:B------:R-:W-:Y:S02]  /*3f20*/  UIADD3 UR10, UPT, UPT, UR10, 0xc0, URZ ;  /* 0x000000c00a0a7890 */ /* 0x000fe4000fffe0ff */
[----:B--2---:R-:W-:Y:S10]  /*3f30*/  UIADD3 UR6, UPT, UPT, UR14, 0x6, URZ ;  /* 0x000000060e067890 */ /* 0x004ff4000fffe0ff */
[----:B------:R-:W-:Y:S01]  /*3f40*/  @P0 R2UR.BROADCAST UR14, R4 ;  /* 0x00000000040e02ca */ /* 0x000fe200008e0000 */
[----:B------:R-:W-:Y:S02]  /*3f50*/  UIADD3 UR5, UPT, UPT, UR18, 0x60, URZ ;  /* 0x0000006012057890 */ /* 0x000fe4000fffe0ff */
[----:B------:R-:W-:Y:S01]  /*3f60*/  UIADD3 UR4, UPT, UPT, UR17, 0x1, URZ ;  /* 0x0000000111047890 */ /* 0x000fe2000fffe0ff */
[----:B------:R1:W-:Y:S01]  /*3f70*/  UTCHMMA gdesc[UR8], gdesc[UR12], tmem[UR15], tmem[UR28], idesc[UR29], UPT ;  /* 0x00ff1c0c080075ea */ /* 0x0003e2000b80000f */
[----:B------:R-:W-:Y:S02]  /*3f80*/  UMOV UR7, 0x40004040 ;  /* 0x4000404000077882 */ /* 0x000fe40000000000 */
[----:B------:R-:W-:Y:S03]  /*3f90*/  UISETP.GT.U32.AND UP0, UPT, UR4, 0x1, UPT ;  /* 0x000000010400788c */ /* 0x000fe6000bf04070 */
[----:B------:R-:W-:Y:S03]  /*3fa0*/  UMOV UR4, UR19 ;  /* 0x0000001300047c82 */ /* 0x000fe60008000000 */
[----:B------:R3:W-:Y:S01]  /*3fb0*/  UTCHMMA gdesc[UR6], gdesc[UR10], tmem[UR14], tmem[UR26], idesc[UR27], UPT ;  /* 0x00ff1a0a060075ea */ /* 0x0007e2000b80000e */
[----:B------:R3:W-:Y:S01]  /*3fc0*/  UTCBAR [UR5], URZ ;  /* 0x000000ff050073e9 */ /* 0x0007e200080000ff */
[----:B-1----:R-:W-:Y:S07]  /*3fd0*/  UIADD3 UR8, UPT, UPT, UR17, -0x1, URZ ;  /* 0xffffffff11087890 */ /* 0x002fee000fffe0ff */
[----:B------:R-:W-:Y:S01]  /*3fe0*/  UMOV UR17, UR8 ;  /* 0x0000000800117c82 */ /* 0x000fe20008000000 */
[----:B------:R-:W-:Y:S05]  /*3ff0*/  BRA.U UP0, `(.L_x_61) ;  /* 0xfffffffd00287547 */ /* 0x000fea000b83ffff */
.L_x_58:
[----:B------:R-:W-:Y:S01]  /*4000*/  UIADD3 UR4, UPT, UPT, UR23, 0x1, URZ ;  /* 0x0000000117047890 */ /* 0x000fe2000fffe0ff */
[----:B------:R-:W-:Y:S01]  /*4010*/  LOP3.LUT R3, R3, 0x1, RZ, 0x3c, !PT ;  /* 0x0000000103037812 */ /* 0x000fe200078e3cff */
[----:B---3--:R-:W-:Y:S02]  /*4020*/  UIADD3 UR5, UPT, UPT, UR24, 0x110, URZ ;  /* 0x0000011018057890 */ /* 0x008fe4000fffe0ff */
[----:B------:R-:W-:-:S04]  /*4030*/  UISETP.NE.AND UP0, UPT, UR4, 0x2, UPT ;  /* 0x000000020400788c */ /* 0x000fc8000bf05270 */
[----:B------:R-:W-:Y:S02]  /*4040*/  USEL UR6, URZ, 0x1, UP0 ;  /* 0x00000001ff067887 */ /* 0x000fe40008000000 */
[----:B------:R-:W-:Y:S01]  /*4050*/  USEL UR23, UR4, URZ, UP0 ;  /* 0x000000ff04177287 */ /* 0x000fe20008000000 */
[----:B------:R2:W-:Y:S03]  /*4060*/  UTCBAR [UR5], URZ ;  /* 0x000000ff050073e9 */ /* 0x0005e600080000ff */
[----:B------:R-:W-:Y:S01]  /*4070*/  LOP3.LUT R8, R8, UR6, RZ, 0x3c, !PT ;  /* 0x0000000608087c12 */ /* 0x000fe2000f8e3cff */
[----:B------:R-:W-:Y:S07]  /*4080*/  @P3 BRA `(.L_x_62) ;  /* 0xfffffff8009c3947 */ /* 0x000fee000383ffff */
[----:B------:R-:W3:Y:S01]  /*4090*/  S2UR UR6, SR_CgaCtaId ;  /* 0x00000000000679c3 */ /* 0x000ee20000008800 */
[----:B------:R-:W-:Y:S01]  /*40a0*/  ELECT P0, URZ, PT ;  /* 0x0000000000ff782f */ /* 0x000fe20003800000 */
[----:B-1----:R-:W-:Y:S01]  /*40b0*/  IMAD.MOV.U32 R0, RZ, RZ, 0x1 ;  /* 0x00000001ff007424 */ /* 0x002fe200078e00ff */
[----:B------:R-:W-:Y:S01]  /*40c0*/  UIADD3 UR20, UPT, UPT, UR20, 0x120, URZ ;  /* 0x0000012014147890 */ /* 0x000fe2000fffe0ff */
[----:B------:R-:W-:Y:S01]  /*40d0*/  SHF.L.U32 R3, R8, 0x1f, RZ ;  /* 0x0000001f08037819 */ /* 0x000fe200000006ff */
[----:B------:R-:W-:-:S03]  /*40e0*/  UMOV UR4, 0x40 ;  /* 0x0000004000047882 */ /* 0x000fc60000000000 */
[----:B------:R-:W-:Y:S01]  /*40f0*/  UVIRTCOUNT.DEALLOC.SMPOOL 0x80 ;  /* 0x000000800000784c */ /* 0x000fe20000000000 */
[----:B---3--:R-:W-:Y:S02]  /*4100*/  ULEA UR6, UR6, UR4, 0x18 ;  /* 0x0000000406067291 */ /* 0x008fe4000f8ec0ff */
[----:B------:R-:W-:-:S07]  /*4110*/  ULEA UR4, UR23, UR20, 0x3 ;  /* 0x0000001417047291 */ /* 0x000fce000f8e18ff */
[----:B------:R1:W-:Y:S02]  /*4120*/  @P0 STS.U8 [UR6+0x1c], R0 ;  /* 0x00001c00ff000988 */ /* 0x0003e40008000006 */
[----:B------:R-:W3:Y:S02]  /*4130*/  SYNCS.PHASECHK.TRANS64.TRYWAIT P0, [UR4], R3 ;  /* 0x00000003ff0075a7 */ /* 0x000ee40008001104 */
[----:B-1-3--:R-:W-:Y:S05]  /*4140*/  @!P0 BRA `(.L_x_63) ;  /* 0x0000004400ec8947 */ /* 0x00afea0003800000 */
.L_x_152:
[----:B------:R-:W-:-:S04]  /*4150*/  UIADD3 UR4, UPT, UPT, UR23, 0x1, URZ ;  /* 0x0000000117047890 */ /* 0x000fc8000fffe0ff */
[----:B------:R-:W-:-:S04]  /*4160*/  UISETP.NE.AND UP0, UPT, UR4, 0x2, UPT ;  /* 0x000000020400788c */ /* 0x000fc8000bf05270 */
[----:B--2---:R-:W-:Y:S02]  /*4170*/  USEL UR5, URZ, 0x1, UP0 ;  /* 0x00000001ff057887 */ /* 0x004fe40008000000 */
[----:B------:R-:W-:-:S04]  /*4180*/  USEL UR4, UR4, URZ, UP0 ;  /* 0x000000ff04047287 */ /* 0x000fc80008000000 */
[----:B------:R-:W-:Y:S01]  /*4190*/  ULEA UR4, UR4, UR20, 0x3 ;  /* 0x0000001404047291 */ /* 0x000fe2000f8e18ff */
[----:B-1----:R-:W-:-:S04]  /*41a0*/  LOP3.LUT R3, R8, UR5, RZ, 0x3c, !PT ;  /* 0x0000000508037c12 */ /* 0x002fc8000f8e3cff */
[----:B------:R-:W-:-:S04]  /*41b0*/  SHF.L.U32 R3, R3, 0x1f, RZ ;  /* 0x0000001f03037819 */ /* 0x000fc800000006ff */
[----:B------:R-:W1:Y:S02]  /*41c0*/  SYNCS.PHASECHK.TRANS64.TRYWAIT P0, [UR4], R3 ;  /* 0x00000003ff0075a7 */ /* 0x000e640008001104 */
[----:B-1----:R-:W-:Y:S05]  /*41d0*/  @!P0 BRA `(.L_x_64) ;  /* 0x0000004400e08947 */ /* 0x002fea0003800000 */
.L_x_154:
[----:B------:R-:W-:Y:S01]  /*41e0*/  NOP ;  /* 0x0000000000007918 */ /* 0x000fe20000000000 */
[----:B-1----:R-:W1:Y:S01]  /*41f0*/  LDS R0, [UR6+0x14] ;  /* 0x00001406ff007984 */ /* 0x002e620008000800 */
[----:B------:R-:W-:Y:S01]  /*4200*/  LOP3.LUT R2, R9, 0xffff, RZ, 0xc0, !PT ;  /* 0x0000ffff09027812 */ /* 0x000fe200078ec0ff */
[----:B------:R-:W-:Y:S02]  /*4210*/  IMAD.MOV.U32 R3, RZ, RZ, 0xffff ;  /* 0x0000ffffff037424 */ /* 0x000fe400078e00ff */
[----:B------:R-:W-:Y:S01]  /*4220*/  IMAD.MOV.U32 R5, RZ, RZ, 0x1 ;  /* 0x00000001ff057424 */ /* 0x000fe200078e00ff */
[----:B------:R-:W-:-:S04]  /*4230*/  SHF.R.U32.HI R2, RZ, 0x5, R2 ;  /* 0x00000005ff027819 */ /* 0x000fc80000011602 */
[-C--:B------:R-:W-:Y:S02]  /*4240*/  SHF.L.U32 R3, R3, R2.reuse, RZ ;  /* 0x0000000203037219 */ /* 0x080fe400000006ff */
[----:B------:R-:W-:Y:S02]  /*4250*/  SHF.L.U32 R5, R5, R2, RZ ;  /* 0x0000000205057219 */ /* 0x000fe400000006ff */
[----:B-1----:R-:W-:-:S04]  /*4260*/  LOP3.LUT R0, R0, R3, RZ, 0xc0, !PT ;  /* 0x0000000300007212 */ /* 0x002fc800078ec0ff */
[----:B------:R-:W-:-:S13]  /*4270*/  ISETP.NE.AND P0, PT, R0, R3, PT ;  /* 0x000000030000720c */ /* 0x000fda0003f05270 */
[----:B------:R-:W-:Y:S05]  /*4280*/  @P0 BRA `(.L_x_65) ;  /* 0x00000000005c0947 */ /* 0x000fea0003800000 */
[----:B------:R-:W1:Y:S02]  /*4290*/  LDS R0, [UR6+0x18] ;  /* 0x00001806ff007984 */ /* 0x000e640008000800 */
[----:B-1----:R-:W-:-:S04]  /*42a0*/  LOP3.LUT R0, R0, R5, RZ, 0xc0, !PT ;  /* 0x0000000500007212 */ /* 0x002fc800078ec0ff */
[----:B------:R-:W-:-:S13]  /*42b0*/  ISETP.NE.AND P0, PT, R0, R5, PT ;  /* 0x000000050000720c */ /* 0x000fda0003f05270 */
[----:B------:R-:W-:Y:S05]  /*42c0*/  @P0 BRA `(.L_x_66) ;  /* 0x0000000000400947 */ /* 0x000fea0003800000 */
[----:B------:R-:W-:Y:S01]  /*42d0*/  R2UR UR4, R3 ;  /* 0x00000000030472ca */ /* 0x000fe200000e0000 */
[----:B------:R-:W1:Y:S01]  /*42e0*/  S2R R2, SR_LANEID ;  /* 0x0000000000027919 */ /* 0x000e620000000000 */
[----:B------:R-:W-:-:S04]  /*42f0*/  LOP3.LUT R5, RZ, R5, RZ, 0x33, !PT ;  /* 0x00000005ff057212 */ /* 0x000fc800078e33ff */
[----:B------:R-:W2:Y:S07]  /*4300*/  REDUX UR7, R5 ;  /* 0x00000000050773c4 */ /* 0x000eae0000000000 */
[----:B------:R-:W-:-:S03]  /*4310*/  ULOP3.LUT UR5, URZ, UR4, URZ, 0x33, !UPT ;  /* 0x00000004ff057292 */ /* 0x000fc6000f8e33ff */
[----:B------:R-:W-:Y:S02]  /*4320*/  VOTEU.ANY UR4, UPT, PT ;  /* 0x0000000000047886 */ /* 0x000fe400038e0100 */
[----:B------:R-:W-:Y:S01]  /*4330*/  UFLO.U32 UR4, UR4 ;  /* 0x00000004000472bd */ /* 0x000fe200080e0000 */
[----:B------:R-:W-:-:S04]  /*4340*/  IMAD.U32 R0, RZ, RZ, UR5 ;  /* 0x00000005ff007e24 */ /* 0x000fc8000f8e00ff */
[----:B------:R-:W3:Y:S02]  /*4350*/  REDUX UR8, R0 ;  /* 0x00000000000873c4 */ /* 0x000ee40000000000 */
[----:B------:R1:W-:Y:S02]  /*4360*/  UTCATOMSWS.AND URZ, UR5 ;  /* 0x0000000500ff79e3 */ /* 0x0003e40008000000 */
[----:B-1----:R-:W-:Y:S01]  /*4370*/  ISETP.EQ.U32.AND P0, PT, R2, UR4, PT ;  /* 0x0000000402007c0c */ /* 0x002fe2000bf02070 */
[----:B--2---:R-:W-:Y:S02]  /*4380*/  IMAD.U32 R2, RZ, RZ, UR7 ;  /* 0x00000007ff027e24 */ /* 0x004fe4000f8e00ff */
[----:B---3--:R-:W-:-:S10]  /*4390*/  IMAD.U32 R3, RZ, RZ, UR8 ;  /* 0x00000008ff037e24 */ /* 0x008fd4000f8e00ff */
[----:B------:R1:W-:Y:S04]  /*43a0*/  @P0 ATOMS.AND RZ, [UR6+0x14], R3 ;  /* 0x00001403ffff098c */ /* 0x0003e8000a800006 */
[----:B------:R1:W-:Y:S01]  /*43b0*/  @P0 ATOMS.AND RZ, [UR6+0x18], R2 ;  /* 0x00001802ffff098c */ /* 0x0003e2000a800006 */
[----:B------:R-:W-:Y:S05]  /*43c0*/  BRA `(.L_x_67) ;  /* 0x0000000000147947 */ /* 0x000fea0003800000 */
.L_x_66:
[----:B------:R-:W-:Y:S02]  /*43d0*/  MOV R2, 0x43f0 ;  /* 0x000043f000027802 */ /* 0x000fe40000000f00 */
[----:B----45:R-:W-:Y:S05]  /*43e0*/  CALL.REL.NOINC `($__internal_0_$__cuda_sm10x_tcgen05_guardrail_trap_col_being_dealloced_not_returned_by_alloc) ;  /* 0x0000004800547944 */ /* 0x030fea0003c00000 */
[----:B------:R-:W-:Y:S05]  /*43f0*/  BRA `(.L_x_67) ;  /* 0x0000000000087947 */ /* 0x000fea0003800000 */
.L_x_65:
[----:B------:R-:W-:Y:S02]  /*4400*/  MOV R2, 0x4420 ;  /* 0x0000442000027802 */ /* 0x000fe40000000f00 */
[----:B----45:R-:W-:Y:S05]  /*4410*/  CALL.REL.NOINC `($__internal_2_$__cuda_sm10x_tcgen05_guardrail_trap_unallocated_columns_being_dealloced) ;  /* 0x0000004800607944 */ /* 0x030fea0003c00000 */
.L_x_67:
[----:B------:R-:W-:Y:S01]  /*4420*/  NOP ;  /* 0x0000000000007918 */ /* 0x000fe20000000000 */
[----:B------:R-:W-:Y:S05]  /*4430*/  EXIT ;  /* 0x000000000000794d */ /* 0x000fea0003800000 */
.L_x_51:
[----:B------:R-:W-:-:S09]  /*4440*/  UISETP.NE.OR UP0, UPT, UR15, 0x3, !UP2 ;  /* 0x000000030f00788c */ /* 0x000fd2000d705670 */
[----:B------:R-:W-:Y:S05]  /*4450*/  BRA.U UP0, `(.L_x_68) ;  /* 0x0000001100747547 */ /* 0x000fea000b800000 */
[----:B------:R-:W2:Y:S01]  /*4460*/  LDC.64 R2, c[0x0][0x988] ;  /* 0x00026200ff027b82 */ /* 0x000ea20000000a00 */
[----:B------:R-:W3:Y:S01]  /*4470*/  LDCU UR27, c[0x0][0x370] ;  /* 0x00006e00ff1b77ac */ /* 0x000ee20008000800 */
[----:B------:R-:W-:Y:S01]  /*4480*/  R2UR UR45, R56 ;  /* 0x00000000382d72ca */ /* 0x000fe200000e0000 */
[----:B------:R-:W-:Y:S01]  /*4490*/  IMAD.MOV.U32 R11, RZ, RZ, 0x1 ;  /* 0x00000001ff0b7424 */ /* 0x000fe200078e00ff */
[----:B------:R-:W-:Y:S01]  /*44a0*/  R2UR UR44, R57 ;  /* 0x00000000392c72ca */ /* 0x000fe200000e0000 */
[----:B------:R-:W4:Y:S01]  /*44b0*/  LDCU.128 UR28, c[0x0][0xc10] ;  /* 0x00018200ff1c77ac */ /* 0x000f220008000c00 */
[----:B------:R-:W-:Y:S02]  /*44c0*/  IMAD.MOV.U32 R10, RZ, RZ, RZ ;  /* 0x000000ffff0a7224 */ /* 0x000fe400078e00ff */
[----:B------:R-:W1:Y:S01]  /*44d0*/  S2UR UR6, SR_CgaCtaId ;  /* 0x00000000000679c3 */ /* 0x000e620000008800 */
[----:B------:R-:W4:Y:S01]  /*44e0*/  LDCU UR26, c[0x0][0x374] ;  /* 0x00006e80ff1a77ac */ /* 0x000f220008000800 */
[----:B------:R-:W-:Y:S01]  /*44f0*/  IMAD.MOV.U32 R9, RZ, RZ, 0x2000 ;  /* 0x00002000ff097424 */ /* 0x000fe200078e00ff */
[----:B------:R-:W3:Y:S05]  /*4500*/  LDCU.128 UR32, c[0x0][0xa80] ;  /* 0x00015000ff2077ac */ /* 0x000eea0008000c00 */
[----:B------:R-:W3:Y:S01]  /*4510*/  LDC.64 R12, c[0x0][0x348] ;  /* 0x0000d200ff0c7b82 */ /* 0x000ee20000000a00 */
[----:B------:R-:W3:Y:S01]  /*4520*/  LDCU UR17, c[0x0][0xc0c] ;  /* 0x00018180ff1177ac */ /* 0x000ee20008000800 */
[----:B------:R-:W3:Y:S01]  /*4530*/  LDCU UR47, c[0x0][0xc20] ;  /* 0x00018400ff2f77ac */ /* 0x000ee20008000800 */
[----:B--2---:R-:W-:Y:S01]  /*4540*/  ISETP.NE.U32.AND P0, PT, R2, RZ, PT ;  /* 0x000000ff0200720c */ /* 0x004fe20003f05070 */
[----:B------:R-:W2:Y:S03]  /*4550*/  LDCU UR4, c[0x0][0xc30] ;  /* 0x00018600ff0477ac */ /* 0x000ea60008000800 */
[----:B------:R-:W-:Y:S01]  /*4560*/  ISETP.NE.AND.EX P0, PT, R3, RZ, PT, P0 ;  /* 0x000000ff0300720c */ /* 0x000fe20003f05300 */
[----:B------:R-:W2:Y:S01]  /*4570*/  LDCU.128 UR40, c[0x0][0xa90] ;  /* 0x00015200ff2877ac */ /* 0x000ea20008000c00 */
[----:B------:R-:W2:Y:S01]  /*4580*/  LDC.64 R2, c[0x0][0x990] ;  /* 0x00026400ff027b82 */ /* 0x000ea20000000a00 */
[----:B------:R-:W-:Y:S01]  /*4590*/  UMOV UR24, 0x400 ;  /* 0x0000040000187882 */ /* 0x000fe20000000000 */
[----:B----4-:R-:W-:-:S02]  /*45a0*/  UIMAD.WIDE.U32 UR8, UR26, UR31, URZ ;  /* 0x0000001f1a0872a5 */ /* 0x010fc4000f8e00ff */
[----:B-1----:R-:W-:Y:S02]  /*45b0*/  ULEA UR24, UR6, UR24, 0x18 ;  /* 0x0000001806187291 */ /* 0x002fe4000f8ec0ff */
[----:B---3--:R-:W-:Y:S02]  /*45c0*/  UIMAD.WIDE.U32 UR6, UR27, UR28, URZ ;  /* 0x0000001c1b0672a5 */ /* 0x008fe4000f8e00ff */
[----:B------:R-:W-:Y:S02]  /*45d0*/  UISETP.NE.AND UP5, UPT, UR32, 0x1, UPT ;  /* 0x000000012000788c */ /* 0x000fe4000bfa5270 */
[----:B------:R-:W-:Y:S02]  /*45e0*/  UIADD3 UR36, UPT, UPT, UR24, 0x108, URZ ;  /* 0x0000010818247890 */ /* 0x000fe4000fffe0ff */
[----:B------:R-:W-:Y:S01]  /*45f0*/  UISETP.GE.AND UP0, UPT, UR39, 0x1, UPT ;  /* 0x000000012700788c */ /* 0x000fe2000bf06270 */
[----:B------:R-:W-:Y:S01]  /*4600*/  UMOV UR38, UR7 ;  /* 0x0000000700267c82 */ /* 0x000fe20008000000 */
[----:B------:R-:W-:Y:S01]  /*4610*/  UMOV UR37, UR9 ;  /* 0x0000000900257c82 */ /* 0x000fe20008000000 */
[----:B------:R-:W-:-:S02]  /*4620*/  UISETP.NE.AND UP1, UPT, UR17, 0x1, UPT ;  /* 0x000000011100788c */ /* 0x000fc4000bf25270 */
[----:B------:R-:W-:Y:S01]  /*4630*/  UISETP.NE.AND UP0, UPT, UR30, 0x1, UPT ;  /* 0x000000011e00788c */ /* 0x000fe2000bf05270 */
[----:B------:R-:W-:Y:S01]  /*4640*/  UMOV UR23, URZ ;  /* 0x000000ff00177c82 */ /* 0x000fe20008000000 */
[----:B------:R-:W1:Y:S01]  /*4650*/  LDCU UR48, c[0x0][0xaa0] ;  /* 0x00015400ff3077ac */ /* 0x000e620008000800 */
[----:B------:R-:W-:Y:S02]  /*4660*/  UPLOP3.LUT UP4, UPT, UPT, UPT, UPT, 0x40, 0x4 ;  /* 0x000000000004789c */ /* 0x000fe40003f8e870 */
[----:B------:R-:W-:Y:S01]  /*4670*/  UISETP.NE.AND UP6, UPT, UR39, 0x1, UPT ;  /* 0x000000012700788c */ /* 0x000fe2000bfc5270 */
[----:B------:R-:W3:Y:S01]  /*4680*/  LDCU.64 UR18, c[0x0][0xc28] ;  /* 0x00018500ff1277ac */ /* 0x000ee20008000a00 */
[----:B--2---:R-:W-:Y:S02]  /*4690*/  UISETP.NE.AND UP2, UPT, UR4, 0x1, UPT ;  /* 0x000000010400788c */ /* 0x004fe4000bf45270 */
[----:B------:R-:W-:Y:S02]  /*46a0*/  UPRMT UR36, URZ, 0x654, UR36 ;  /* 0x00000654ff247896 */ /* 0x000fe40008000024 */
[----:B------:R-:W-:-:S02]  /*46b0*/  USHF.R.U32.HI UR38, URZ, UR29, UR38 ;  /* 0x0000001dff267299 */ /* 0x000fc40008011626 */
[----:B------:R-:W-:Y:S02]  /*46c0*/  USHF.R.U32.HI UR37, URZ, UR47, UR37 ;  /* 0x0000002fff257299 */ /* 0x000fe40008011625 */
[----:B------:R-:W-:Y:S02]  /*46d0*/  UISETP.NE.AND UP1, UPT, UR35, 0x1, UPT ;  /* 0x000000012300788c */ /* 0x000fe4000bf25270 */
[----:B------:R-:W-:Y:S01]  /*46e0*/  UISETP.NE.AND UP0, UPT, UR42, 0x1, UPT ;  /* 0x000000012a00788c */ /* 0x000fe2000bf05270 */
[----:B------:R-:W-:-:S10]  /*46f0*/  VOTEU.ANY UP5, P0 ;  /* 0x0000000000ff7886 */ /* 0x000fd400000a0100 */
.L_x_77:
[----:B------:R-:W-:Y:S04]  /*4700*/  SHF.L.U32 R5, R10, 0x1f, RZ ;  /* 0x0000001f0a057819 */ /* 0x000fe800000006ff */
[----:B--2---:R-:W2:Y:S02]  /*4710*/  SYNCS.PHASECHK.TRANS64.TRYWAIT P0, [UR24+0x100], R5 ;  /* 0x00010005ff0075a7 */ /* 0x004ea40008001118 */
[----:B--2---:R-:W-:Y:S05]  /*4720*/  @!P0 BRA `(.L_x_69) ;  /* 0x0000004000a48947 */ /* 0x004fea0003800000 */
.L_x_156:
[----:B--2---:R-:W2:Y:S01]  /*4730*/  LDS.128 R4, [UR24+0x140] ;  /* 0x00014018ff047984 */ /* 0x004ea20008000c00 */
[----:B------:R-:W-:Y:S01]  /*4740*/  UISETP.GE.AND UP0, UPT, UR39, 0x1, UPT ;  /* 0x000000012700788c */ /* 0x000fe2000bf06270 */
[----:B------:R-:W-:Y:S01]  /*4750*/  @!PT LDS RZ, [RZ] ;  /* 0x00000000fffff984 */ /* 0x000fe20000000800 */
[----:B------:R-:W-:Y:S01]  /*4760*/  @!PT LDS RZ, [RZ] ;  /* 0x00000000fffff984 */ /* 0x000fe20000000800 */
[----:B------:R-:W-:Y:S01]  /*4770*/  @!PT LDS RZ, [RZ] ;  /* 0x00000000fffff984 */ /* 0x000fe20000000800 */
[----:B------:R-:W-:Y:S01]  /*4780*/  @!PT LDS RZ, [RZ] ;  /* 0x00000000fffff984 */ /* 0x000fe20000000800 */
[----:B------:R4:W-:Y:S06]  /*4790*/  MEMBAR.ALL.CTA ;  /* 0x0000000000007992 */ /* 0x0009ec0000008000 */
[----:B----4-:R-:W4:Y:S02]  /*47a0*/  FENCE.VIEW.ASYNC.S ;  /* 0x00000000000073c6 */ /* 0x010f240000000000 */
[----:B----4-:R-:W-:Y:S01]  /*47b0*/  SYNCS.ARRIVE.TRANS64.RED.A1T0 RZ, [UR36], RZ ;  /* 0x000000ffffff79a7 */ /* 0x010fe20008100424 */
[----:B--2---:R-:W-:Y:S11]  /*47c0*/  LOP3.LUT P0, RZ, R6, 0x1, RZ, 0xc0, !PT ;  /* 0x0000000106ff7812 */ /* 0x004ff6000780c0ff */
[----:B------:R-:W-:Y:S02]  /*47d0*/  @!UPT UIADD3 URZ, UPT, UPT, URZ, URZ, URZ ;  /* 0x000000fffffff290 */ /* 0x000fe4000fffe0ff */
[----:B------:R-:W-:Y:S01]  /*47e0*/  VOTEU.ANY UP1, P0 ;  /* 0x0000000000ff7886 */ /* 0x000fe20000020100 */
[----:B------:R-:W-:Y:S11]  /*47f0*/  PLOP3.LUT P0, PT, PT, PT, UP1, 0x80, 0x8 ;  /* 0x000000000008781c */ /* 0x000ff60003f0f018 */
[----:B------:R-:W-:Y:S02]  /*4800*/  @!UPT UIADD3 URZ, UPT, UPT, URZ, URZ, URZ ;  /* 0x000000fffffff290 */ /* 0x000fe4000fffe0ff */
[----:B------:R-:W-:Y:S02]  /*4810*/  @P0 MOV R8, R4 ;  /* 0x0000000400080202 */ /* 0x000fe40000000f00 */
[----:B------:R-:W-:Y:S02]  /*4820*/  @P0 LOP3.LUT R0, R5, 0xffff, RZ, 0xc0, !PT ;  /* 0x0000ffff05000812 */ /* 0x000fe400078ec0ff */
[----:B------:R-:W-:Y:S02]  /*4830*/  @P0 R2UR UR5, R8 ;  /* 0x00000000080502ca */ /* 0x000fe400000e0000 */
[----:B------:R-:W-:Y:S11]  /*4840*/  @P0 R2UR UR4, R0 ;  /* 0x00000000000402ca */ /* 0x000ff600000e0000 */
[----:B------:R-:W-:Y:S02]  /*4850*/  @UP1 UMOV UR16, UR5 ;  /* 0x0000000500101c82 */ /* 0x000fe40008000000 */
[----:B------:R-:W-:Y:S01]  /*4860*/  @UP1 UMOV UR15, UR4 ;  /* 0x00000004000f1c82 */ /* 0x000fe20008000000 */
[----:B------:R-:W-:Y:S05]  /*4870*/  BRA.U !UP0, `(.L_x_70) ;  /* 0x0000000108b47547 */ /* 0x000fea000b800000 */
[----:B------:R-:W-:Y:S02]  /*4880*/  UIMAD.WIDE.U32 UR8, UR15, UR31, URZ ;  /* 0x0000001f0f0872a5 */ /* 0x000fe4000f8e00ff */
[----:B------:R-:W-:Y:S02]  /*4890*/  UP2UR UR14, UPR, URZ, 0x2 ;  /* 0x00000002ff0e7883 */ /* 0x000fe40008000000 */
[----:B------:R-:W-:Y:S02]  /*48a0*/  UISETP.NE.AND UP1, UPT, UR30, 0x1, UPT ;  /* 0x000000011e00788c */ /* 0x000fe4000bf25270 */
[----:B------:R-:W-:Y:S02]  /*48b0*/  UIMAD.WIDE.U32 UR10, UR16, UR28, URZ ;  /* 0x0000001c100a72a5 */ /* 0x000fe4000f8e00ff */
[----:B------:R-:W-:Y:S02]  /*48c0*/  USEL UR4, UR26, UR37, !UP1 ;  /* 0x000000251a047287 */ /* 0x000fe4000c800000 */
[----:B------:R-:W-:Y:S02]  /*48d0*/  UISETP.NE.AND UP0, UPT, UR17, 0x1, UPT ;  /* 0x000000011100788c */ /* 0x000fe4000bf05270 */
[----:B---3--:R-:W-:Y:S02]  /*48e0*/  UIMAD.WIDE.U32 UR12, UR4, UR18, URZ ;  /* 0x00000012040c72a5 */ /* 0x008fe4000f8e00ff */
[----:B------:R-:W-:Y:S01]  /*48f0*/  USEL UR7, UR27, UR38, !UP0 ;  /* 0x000000261b077287 */ /* 0x000fe2000c000000 */
[----:B------:R-:W-:Y:S02]  /*4900*/  UMOV UR5, UR9 ;  /* 0x0000000900057c82 */ /* 0x000fe40008000000 */
[----:B------:R-:W-:Y:S02]  /*4910*/  USHF.R.U32.HI UR6, URZ, UR47, UR5 ;  /* 0x0000002fff067299 */ /* 0x000fe40008011605 */
[----:B------:R-:W-:Y:S02]  /*4920*/  UIMAD.WIDE.U32 UR20, UR7, UR18, URZ ;  /* 0x00000012071472a5 */ /* 0x000fe4000f8e00ff */
[----:B------:R-:W-:Y:S02]  /*4930*/  USEL UR6, UR15, UR6, !UP1 ;  /* 0x000000060f067287 */ /* 0x000fe4000c800000 */
[----:B------:R-:W-:Y:S01]  /*4940*/  UISETP.NE.AND UP1, UPT, UR14, URZ, UPT ;  /* 0x000000ff0e00728c */ /* 0x000fe2000bf25270 */
[----:B------:R-:W-:Y:S01]  /*4950*/  UMOV UR5, UR11 ;  /* 0x0000000b00057c82 */ /* 0x000fe20008000000 */
[----:B------:R-:W-:Y:S02]  /*4960*/  UIMAD.WIDE.U32 UR10, UR6, UR18, URZ ;  /* 0x00000012060a72a5 */ /* 0x000fe4000f8e00ff */
[----:B------:R-:W-:Y:S03]  /*4970*/  USHF.R.U32.HI UR8, URZ, UR29, UR5 ;  /* 0x0000001dff087299 */ /* 0x000fe60008011605 */
[----:B------:R-:W-:Y:S02]  /*4980*/  UMOV UR5, UR13 ;  /* 0x0000000d00057c82 */ /* 0x000fe40008000000 */
[----:B------:R-:W-:Y:S03]  /*4990*/  @UP6 USHF.R.U32.HI UR4, URZ, UR19, UR5 ;  /* 0x00000013ff046299 */ /* 0x000fe60008011605 */
[----:B------:R-:W-:Y:S01]  /*49a0*/  UMOV UR5, UR21 ;  /* 0x0000001500057c82 */ /* 0x000fe20008000000 */
[----:B------:R-:W-:Y:S02]  /*49b0*/  UIMAD UR4, UR39, UR4, URZ ;  /* 0x00000004270472a4 */ /* 0x000fe4000f8e02ff */
[----:B------:R-:W-:Y:S02]  /*49c0*/  @UP6 USHF.R.U32.HI UR7, URZ, UR19, UR5 ;  /* 0x00000013ff076299 */ /* 0x000fe40008011605 */
[----:B------:R-:W-:Y:S02]  /*49d0*/  USEL UR5, UR16, UR8, !UP0 ;  /* 0x0000000810057287 */ /* 0x000fe4000c000000 */
[----:B------:R-:W-:Y:S02]  /*49e0*/  UIMAD UR8, UR39, UR7, URZ ;  /* 0x00000007270872a4 */ /* 0x000fe4000f8e02ff */
[----:B------:R-:W-:Y:S03]  /*49f0*/  UISETP.GE.AND UP0, UPT, UR6, UR4, UPT ;  /* 0x000000040600728c */ /* 0x000fe6000bf06270 */
[----:B------:R-:W-:Y:S01]  /*4a00*/  UMOV UR4, UR11 ;  /* 0x0000000b00047c82 */ /* 0x000fe20008000000 */
[----:B------:R-:W-:Y:S02]  /*4a10*/  UISETP.GE.OR UP0, UPT, UR5, UR8, UP0 ;  /* 0x000000080500728c */ /* 0x000fe40008706670 */
[----:B------:R-:W-:Y:S02]  /*4a20*/  USHF.R.U32.HI UR4, URZ, UR19, UR4 ;  /* 0x00000013ff047299 */ /* 0x000fe40008011604 */
[----:B------:R-:W-:Y:S02]  /*4a30*/  UIMAD.WIDE.U32 UR8, UR5, UR18, URZ ;  /* 0x00000012050872a5 */ /* 0x000fe4000f8e00ff */
[----:B------:R-:W-:Y:S04]  /*4a40*/  USEL UR10, UR6, UR4, !UP6 ;  /* 0x00000004060a7287 */ /* 0x000fe8000f000000 */
[----:B------:R-:W-:Y:S01]  /*4a50*/  UIADD3 UR11, UPT, UPT, -UR10, URZ, URZ ;  /* 0x000000ff0a0b7290 */ /* 0x000fe2000fffe1ff */
[----:B------:R-:W-:Y:S02]  /*4a60*/  @!UP0 UMOV UR4, UR9 ;  /* 0x0000000900048c82 */ /* 0x000fe40008000000 */
[----:B------:R-:W-:Y:S02]  /*4a70*/  @!UP0 USHF.R.U32.HI UR4, URZ, UR19, UR4 ;  /* 0x00000013ff048299 */ /* 0x000fe40008011604 */
[----:B------:R-:W-:Y:S02]  /*4a80*/  UIMAD UR8, UR39, UR11, UR6 ;  /* 0x0000000b270872a4 */ /* 0x000fe4000f8e0206 */
[----:B------:R-:W-:Y:S04]  /*4a90*/  @!UP0 USEL UR4, UR5, UR4, !UP6 ;  /* 0x0000000405048287 */ /* 0x000fe8000f000000 */
[----:B------:R-:W-:Y:S02]  /*4aa0*/  @!UP0 UIMAD UR8, UR7, UR8, UR4 ;  /* 0x00000008070882a4 */ /* 0x000fe4000f8e0204 */
[----:B------:R-:W-:Y:S02]  /*4ab0*/  @!UP0 UIADD3 UR9, UPT, UPT, UR10, -UR4, URZ ;  /* 0x800000040a098290 */ /* 0x000fe4000fffe0ff */
[----:B------:R-:W-:Y:S02]  /*4ac0*/  UIADD3 UR4, UPT, UPT, -UR5, URZ, URZ ;  /* 0x000000ff05047290 */ /* 0x000fe4000fffe1ff */
[----:B------:R-:W-:Y:S02]  /*4ad0*/  UIADD3 UR7, UPT, UPT, -UR6, URZ, URZ ;  /* 0x000000ff06077290 */ /* 0x000fe4000fffe1ff */
[----:B------:R-:W-:Y:S02]  /*4ae0*/  @!UP0 UIMAD UR6, UR9, UR39, UR5 ;  /* 0x00000027090682a4 */ /* 0x000fe4000f8e0205 */
[----:B------:R-:W-:Y:S02]  /*4af0*/  UIMAD UR16, UR17, UR4, UR16 ;  /* 0x00000004111072a4 */ /* 0x000fe4000f8e0210 */
[----:B------:R-:W-:Y:S01]  /*4b00*/  UIMAD UR15, UR30, UR7, UR15 ;  /* 0x000000071e0f72a4 */ /* 0x000fe2000f8e020f */
[----:B------:R-:W-:Y:S02]  /*4b10*/  @!UP0 UMOV UR5, UR8 ;  /* 0x0000000800058c82 */ /* 0x000fe40008000000 */
[----:B------:R-:W-:Y:S02]  /*4b20*/  UIMAD UR16, UR5, UR17, UR16 ;  /* 0x00000011051072a4 */ /* 0x000fe4000f8e0210 */
[----:B------:R-:W-:Y:S11]  /*4b30*/  UIMAD UR15, UR6, UR30, UR15 ;  /* 0x0000001e060f72a4 */ /* 0x000ff6000f8e020f */
[----:B------:R-:W-:Y:S01]  /*4b40*/  @!UPT UIADD3 URZ, UPT, UPT, URZ, URZ, URZ ;  /* 0x000000fffffff290 */ /* 0x000fe2000fffe0ff */
.L_x_70:
[----:B------:R-:W2:Y:S01]  /*4b50*/  @!UP2 LDCU.128 UR8, c[0x0][0xc10] ;  /* 0x00018200ff08a7ac */ /* 0x000ea20008000c00 */
[C---:B------:R-:W-:Y:S02]  /*4b60*/  ISETP.NE.U32.AND P2, PT, R2.reuse, RZ, PT ;  /* 0x000000ff0200720c */ /* 0x040fe40003f45070 */
[----:B------:R-:W-:Y:S02]  /*4b70*/  ISETP.NE.U32.AND P1, PT, R2, RZ, PT ;  /* 0x000000ff0200720c */ /* 0x000fe40003f25070 */
[C---:B------:R-:W-:Y:S02]  /*4b80*/  ISETP.NE.AND.EX P2, PT, R3.reuse, RZ, PT, P2 ;  /* 0x000000ff0300720c */ /* 0x040fe40003f45320 */
[----:B------:R-:W-:Y:S01]  /*4b90*/  ISETP.NE.AND.EX P1, PT, R3, RZ, PT, P1 ;  /* 0x000000ff0300720c */ /* 0x000fe20003f25310 */
[----:B------:R-:W4:Y:S01]  /*4ba0*/  @!UP2 LDCU UR5, c[0x0][0xc0c] ;  /* 0x00018180ff05a7ac */ /* 0x000f220008000800 */
[----:B------:R-:W-:Y:S02]  /*4bb0*/  USHF.L.U32 UR25, UR22, 0x6, URZ ;  /* 0x0000000616197899 */ /* 0x000fe400080006ff */
[----:B--2---:R-:W-:Y:S07]  /*4bc0*/  UIMAD.WIDE.U32 UR6, UR16, UR8, URZ ;  /* 0x00000008100672a5 */ /* 0x004fee000f8e00ff */
[----:B------:R-:W-:Y:S01]  /*4bd0*/  @!UP2 UMOV UR4, UR7 ;  /* 0x000000070004ac82 */ /* 0x000fe20008000000 */
[----:B----4-:R-:W-:Y:S02]  /*4be0*/  @!UP2 UISETP.NE.AND UP0, UPT, UR5, 0x1, UPT ;  /* 0x000000010500a88c */ /* 0x010fe4000bf05270 */
[----:B------:R-:W-:Y:S02]  /*4bf0*/  @!UP2 USHF.R.U32.HI UR4, URZ, UR9, UR4 ;  /* 0x00000009ff04a299 */ /* 0x000fe40008011604 */
[----:B------:R-:W-:Y:S02]  /*4c00*/  UIMAD.WIDE.U32 UR6, UR15, UR11, URZ ;  /* 0x0000000b0f0672a5 */ /* 0x000fe4000f8e00ff */
[----:B------:R-:W-:Y:S02]  /*4c10*/  @!UP2 USEL UR8, UR16, UR4, !UP0 ;  /* 0x000000041008a287 */ /* 0x000fe4000c000000 */
[----:B------:R-:W-:Y:S03]  /*4c20*/  @!UP2 UISETP.NE.AND UP0, UPT, UR10, 0x1, UPT ;  /* 0x000000010a00a88c */ /* 0x000fe6000bf05270 */
[----:B------:R-:W-:Y:S02]  /*4c30*/  @!UP2 UMOV UR6, UR7 ;  /* 0x000000070006ac82 */ /* 0x000fe40008000000 */
[----:B------:R-:W2:Y:S02]  /*4c40*/  @!UP2 LDCU UR4, c[0x0][0xc20] ;  /* 0x00018400ff04a7ac */ /* 0x000ea40008000800 */
[----:B--2---:R-:W-:Y:S04]  /*4c50*/  @!UP2 USHF.R.U32.HI UR6, URZ, UR4, UR6 ;  /* 0x00000004ff06a299 */ /* 0x004fe80008011606 */
[----:B------:R-:W-:Y:S04]  /*4c60*/  @!UP2 USEL UR6, UR15, UR6, !UP0 ;  /* 0x000000060f06a287 */ /* 0x000fe8000c000000 */
[----:B------:R-:W-:Y:S02]  /*4c70*/  @!UP2 UIADD3 UR4, UPT, UPT, -UR8, UR6, URZ ;  /* 0x000000060804a290 */ /* 0x000fe4000fffe1ff */
[----:B------:R-:W-:Y:S02]  /*4c80*/  @!UP2 UIADD3 UR6, UPT, UPT, UR8, -UR6, URZ ;  /* 0x800000060806a290 */ /* 0x000fe4000fffe0ff */
[----:B------:R-:W-:Y:S02]  /*4c90*/  @!UP2 UIMAD UR16, UR4, UR5, UR16 ;  /* 0x000000050410a2a4 */ /* 0x000fe4000f8e0210 */
[----:B------:R-:W-:Y:S01]  /*4ca0*/  @!UP2 UIMAD UR15, UR6, UR10, UR15 ;  /* 0x0000000a060fa2a4 */ /* 0x000fe2000f8e020f */
[----:B------:R-:W-:Y:S11]  /*4cb0*/  BRA.U UP4, `(.L_x_71) ;  /* 0x0000000104107547 */ /* 0x000ff6000b800000 */
[----:B------:R-:W-:Y:S04]  /*4cc0*/  MOV R0, UR46 ;  /* 0x0000002e00007c02 */ /* 0x000fe80008000f00 */
[----:B------:R-:W-:Y:S04]  /*4cd0*/  SHF.L.U32 R15, R0, 0x1f, RZ ;  /* 0x0000001f000f7819 */ /* 0x000fe800000006ff */
[----:B------:R-:W2:Y:S02]  /*4ce0*/  SYNCS.PHASECHK.TRANS64.TRYWAIT P3, [UR24+0xf8], R15 ;  /* 0x0000f80fff0075a7 */ /* 0x000ea40008061118 */
[----:B--2---:R-:W-:Y:S05]  /*4cf0*/  @!P3 BRA `(.L_x_72) ;  /* 0x0000003c0048b947 */ /* 0x004fea0003800000 */
.L_x_71:
[----:B------:R-:W-:Y:S05]  /*4d00*/  @!P2 BRA `(.L_x_73) ;  /* 0x000000000030a947 */ /* 0x000fea0003800000 */
[----:B------:R-:W-:Y:S01]  /*4d10*/  UPLOP3.LUT UP3, UPT, UPT, UPT, UP5, 0x80, 0x8 ;  /* 0x000000000008789c */ /* 0x000fe20003f6f050 */
[----:B------:R-:W-:Y:S01]  /*4d20*/  HFMA2 R63, -RZ, RZ, 0, 5.9604644775390625e-08 ;  /* 0x00000001ff3f7431 */ /* 0x000fe200000001ff */
[----:B------:R-:W4:Y:S04]  /*4d30*/  LDCU.64 UR4, c[0x0][0x358] ;  /* 0x00006b00ff0477ac */ /* 0x000f280008000a00 */
[----:B------:R-:W-:Y:S11]  /*4d40*/  PLOP3.LUT P2, PT, PT, PT, UP3, 0x80, 0x8 ;  /* 0x000000000008781c */ /* 0x000ff60003f4f038 */
[----:B------:R-:W-:Y:S02]  /*4d50*/  @!UPT UIADD3 URZ, UPT, UPT, URZ, URZ, URZ ;  /* 0x000000fffffff290 */ /* 0x000fe4000fffe0ff */
[----:B--2---:R-:W2:Y:S01]  /*4d60*/  @P2 LDC.64 R14, c[0x0][0x988] ;  /* 0x00026200ff0e2b82 */ /* 0x004ea20000000a00 */
[----:B------:R-:W-:Y:S04]  /*4d70*/  @P2 IMAD R0, R17, R2, RZ ;  /* 0x0000000211002224 */ /* 0x000fe800078e02ff */
[----:B--2---:R-:W-:Y:S01]  /*4d80*/  @P2 IMAD.WIDE R14, R0, 0x4, R14 ;  /* 0x00000004000e2825 */ /* 0x004fe200078e020e */
[----:B------:R-:W-:Y:S04]  /*4d90*/  MOV R0, 0x1 ;  /* 0x0000000100007802 */ /* 0x000fe80000000f00 */
[----:B----45:R4:W5:Y:S01]  /*4da0*/  @P2 LDG.E R27, desc[UR4][R14.64] ;  /* 0x000000040e1b2981 */ /* 0x030962000c1e1900 */
[----:B------:R-:W-:Y:S01]  /*4db0*/  @!P2 PRMT R63, R0, 0x7610, R63 ;  /* 0x00007610003fa816 */ /* 0x000fe2000000003f */
[----:B----4-:R-:W2:Y:S06]  /*4dc0*/  @!P2 LDC R27, c[0x0][0x980] ;  /* 0x00026000ff1bab82 */ /* 0x010eac0000000800 */
.L_x_73:
[----:B--2--5:R-:W-:Y:S01]  /*4dd0*/  @!P1 FSETP.EQ.AND P2, PT, R27, RZ, PT ;  /* 0x000000ff1b00920b */ /* 0x024fe20003f42000 */
[----:B------:R-:W-:Y:S01]  /*4de0*/  @!UPT UIADD3 URZ, UPT, UPT, URZ, URZ, URZ ;  /* 0x000000fffffff290 */ /* 0x000fe2000fffe0ff */
[----:B------:R-:W-:Y:S11]  /*4df0*/  @!P1 BRA `(.L_x_74) ;  /* 0x0000000000149947 */ /* 0x000ff60003800000 */
[----:B------:R-:W-:Y:S02]  /*4e00*/  LOP3.LUT P1, RZ, R63, 0xff, RZ, 0xc0, !PT ;  /* 0x000000ff3fff7812 */ /* 0x000fe4000782c0ff */
[----:B------:R-:W-:Y:S04]  /*4e10*/  PLOP3.LUT P2, PT, PT, PT, UP3, 0x80, 0x8 ;  /* 0x000000000008781c */ /* 0x000fe80003f4f038 */
[----:B------:R-:W-:Y:S07]  /*4e20*/  PLOP3.LUT P2, PT, P2, PT, PT, 0x8, 0x80 ;  /* 0x000000000080781c */ /* 0x000fee000174e170 */
[----:B------:R-:W-:Y:S11]  /*4e30*/  @P1 FSETP.EQ.AND P2, PT, R27, RZ, PT ;  /* 0x000000ff1b00120b */ /* 0x000ff60003f42000 */
[----:B------:R-:W-:Y:S02]  /*4e40*/  @!UPT UIADD3 URZ, UPT, UPT, URZ, URZ, URZ ;  /* 0x000000fffffff290 */ /* 0x000fe4000fffe0ff */
.L_x_74:
[----:B------:R-:W-:Y:S01]  /*4e50*/  ULEA UR7, UR23, UR24, 0x3 ;  /* 0x0000001817077291 */ /* 0x000fe2000f8e18ff */
[----:B------:R-:W-:Y:S01]  /*4e60*/  SHF.L.U32 R15, R11, 0x1f, RZ ;  /* 0x0000001f0b0f7819 */ /* 0x000fe200000006ff */
[----:B------:R-:W-:Y:S02]  /*4e70*/  USHF.L.U32 UR11, UR51, 0x6, URZ ;  /* 0x00000006330b7899 */ /* 0x000fe400080006ff */
[----:B------:R-:W-:Y:S02]  /*4e80*/  UISETP.NE.AND UP0, UPT, UR32, 0x1, UPT ;  /* 0x000000012000788c */ /* 0x000fe4000bf05270 */
[----:B------:R-:W-:Y:S01]  /*4e90*/  UIMAD.WIDE.U32 UR4, UR11, UR33, URZ ;  /* 0x000000210b0472a5 */ /* 0x000fe2000f8e00ff */
[----:B------:R-:W-:Y:S02]  /*4ea0*/  ELECT P3, URZ, PT ;  /* 0x0000000000ff782f */ /* 0x000fe40003860000 */
[----:B------:R-:W2:Y:S02]  /*4eb0*/  SYNCS.PHASECHK.TRANS64.TRYWAIT P1, [UR7+0xd8], R15 ;  /* 0x0000d80fff0075a7 */ /* 0x000ea40008021107 */
[----:B------:R-:W-:Y:S02]  /*4ec0*/  PLOP3.LUT P2, PT, P2, P3, PT, 0xf2, 0x2f ;  /* 0x00000000002f781c */ /* 0x000fe40001747e72 */
[----:B------:R-:W-:Y:S02]  /*4ed0*/  UMOV UR4, UR5 ;  /* 0x0000000500047c82 */ /* 0x000fe40008000000 */
[----:B------:R-:W-:Y:S04]  /*4ee0*/  USHF.R.U32.HI UR4, URZ, UR34, UR4 ;  /* 0x00000022ff047299 */ /* 0x000fe80008011604 */
[----:B------:R-:W-:Y:S02]  /*4ef0*/  USEL UR12, UR11, UR4, !UP0 ;  /* 0x000000040b0c7287 */ /* 0x000fe4000c000000 */
[----:B------:R-:W-:Y:S02]  /*4f00*/  UISETP.NE.AND UP0, UPT, UR35, 0x1, UPT ;  /* 0x000000012300788c */ /* 0x000fe4000bf05270 */
[----:B------:R-:W-:Y:S02]  /*4f10*/  UIMAD.WIDE.U32 UR4, UR12, UR40, URZ ;  /* 0x000000280c0472a5 */ /* 0x000fe4000f8e00ff */
[----:B------:R-:W-:Y:S01]  /*4f20*/  UIADD3 UR6, UPT, UPT, -UR12, URZ, URZ ;  /* 0x000000ff0c067290 */ /* 0x000fe2000fffe1ff */
[----:B------:R-:W-:Y:S03]  /*4f30*/  @!P2 IMAD.MOV.U32 R0, RZ, 0x20, RZ ;  /* 0x00000020ff00a824 */ /* 0x000fe600078e00ff */
[----:B------:R-:W-:Y:S01]  /*4f40*/  UIMAD UR11, UR32, UR6, UR11 ;  /* 0x00000006200b72a4 */ /* 0x000fe2000f8e020b */
[----:B------:R-:W-:Y:S01]  /*4f50*/  @!P2 IMAD.MOV.U32 R0, RZ, 0x400, R0 ;  /* 0x00000400ff00a824 */ /* 0x000fe200078e0000 */
[----:B------:R-:W-:Y:S02]  /*4f60*/  UMOV UR4, UR5 ;  /* 0x0000000500047c82 */ /* 0x000fe40008000000 */
[----:B------:R-:W-:Y:S04]  /*4f70*/  USHF.R.U32.HI UR4, URZ, UR41, UR4 ;  /* 0x00000029ff047299 */ /* 0x000fe80008011604 */
[----:B------:R-:W-:Y:S02]  /*4f80*/  USEL UR13, UR12, UR4, !UP0 ;  /* 0x000000040c0d7287 */ /* 0x000fe4000c000000 */
[----:B------:R-:W-:Y:S02]  /*4f90*/  UISETP.NE.AND UP0, UPT, UR42, 0x1, UPT ;  /* 0x000000012a00788c */ /* 0x000fe4000bf05270 */
[----:B------:R-:W-:Y:S07]  /*4fa0*/  UIMAD.WIDE.U32 UR4, UR13, UR43, URZ ;  /* 0x0000002b0d0472a5 */ /* 0x000fee000f8e00ff */
[----:B------:R-:W-:Y:S02]  /*4fb0*/  UMOV UR4, UR5 ;  /* 0x0000000500047c82 */ /* 0x000fe40008000000 */
[----:B-1----:R-:W-:Y:S04]  /*4fc0*/  USHF.R.U32.HI UR4, URZ, UR48, UR4 ;  /* 0x00000030ff047299 */ /* 0x002fe80008011604 */
[----:B------:R-:W-:Y:S02]  /*4fd0*/  USEL UR14, UR13, UR4, !UP0 ;  /* 0x000000040d0e7287 */ /* 0x000fe4000c000000 */
[----:B------:R-:W-:Y:S02]  /*4fe0*/  UIADD3 UR4, UPT, UPT, -UR13, URZ, URZ ;  /* 0x000000ff0d047290 */ /* 0x000fe4000fffe1ff */
[----:B------:R-:W-:Y:S02]  /*4ff0*/  UIADD3 UR5, UPT, UPT, -UR14, URZ, URZ ;  /* 0x000000ff0e057290 */ /* 0x000fe4000fffe1ff */
[----:B------:R-:W-:Y:S02]  /*5000*/  UIMAD UR12, UR35, UR4, UR12 ;  /* 0x00000004230c72a4 */ /* 0x000fe4000f8e020c */
[----:B------:R-:W-:Y:S01]  /*5010*/  UIMAD UR13, UR42, UR5, UR13 ;  /* 0x000000052a0d72a4 */ /* 0x000fe2000f8e020d */
[----:B--2---:R-:W-:Y:S11]  /*5020*/  @!P1 BRA `(.L_x_75) ;  /* 0x0000003800949947 */ /* 0x004ff60003800000 */
.L_x_159:
[----:B------:R-:W2:Y:S01]  /*5030*/  S2UR UR49, SR_CgaCtaId ;  /* 0x00000000003179c3 */ /* 0x000ea20000008800 */
[----:B------:R-:W-:Y:S01]  /*5040*/  @!P2 R2UR UR4, R0 ;  /* 0x000000000004a2ca */ /* 0x000fe200000e0000 */
[----:B------:R-:W-:Y:S01]  /*5050*/  VOTEU.ALL UP0, P2 ;  /* 0x0000000000ff7886 */ /* 0x000fe20001000000 */
[----:B-1----:R-:W-:Y:S02]  /*5060*/  @!P2 IADD3 R8, P1, PT, R12, 0x680, RZ ;  /* 0x000006800c08a810 */ /* 0x002fe40007f3e0ff */
[----:B------:R-:W-:Y:S02]  /*5070*/  @P0 SHF.R.U32.HI R17, RZ, 0x10, R5 ;  /* 0x00000010ff110819 */ /* 0x000fe40000011605 */
[----:B------:R-:W-:Y:S01]  /*5080*/  @!P2 R2UR UR6, R8 ;  /* 0x000000000806a2ca */ /* 0x000fe200000e0000 */
[----:B------:R-:W-:Y:S01]  /*5090*/  @!P2 IMAD.X R0, RZ, RZ, R13, P1 ;  /* 0x000000ffff00a224 */ /* 0x000fe200008e060d */
[----:B------:R-:W-:Y:S04]  /*50a0*/  @!UP0 ULEA UR5, UR23, UR24, 0xd ;  /* 0x0000001817058291 */ /* 0x000fe8000f8e68ff */
[----:B------:R-:W-:Y:S02]  /*50b0*/  @!UP0 UIADD3 UR8, UPT, UPT, UR5, 0x400, URZ ;  /* 0x0000040005088890 */ /* 0x000fe4000fffe0ff */
[----:B------:R-:W-:Y:S01]  /*50c0*/  @!UP0 UPRMT UR22, UR4, 0x5410, URZ ;  /* 0x0000541004168896 */ /* 0x000fe200080000ff */
[----:B------:R-:W-:Y:S01]  /*50d0*/  @!P2 R2UR UR4, R0 ;  /* 0x000000000004a2ca */ /* 0x000fe200000e0000 */
[----:B------:R-:W-:Y:S01]  /*50e0*/  UIADD3 UR5, UPT, UPT, UR23, 0x1, URZ ;  /* 0x0000000117057890 */ /* 0x000fe2000fffe0ff */
[----:B------:R-:W-:Y:S02]  /*50f0*/  @!P2 IMAD.MOV.U32 R0, RZ, RZ, 0x2000 ;  /* 0x00002000ff00a424 */ /* 0x000fe400078e00ff */
[----:B------:R-:W-:Y:S01]  /*5100*/  IMAD.U32 R18, RZ, RZ, UR6 ;  /* 0x00000006ff127e24 */ /* 0x000fe2000f8e00ff */
[----:B------:R-:W-:Y:S04]  /*5110*/  UISETP.NE.AND UP0, UPT, UR5, 0x3, UPT ;  /* 0x000000030500788c */ /* 0x000fe8000bf05270 */
[----:B------:R-:W-:Y:S01]  /*5120*/  @!P2 R2UR UR20, R18 ;  /* 0x000000001214a2ca */ /* 0x000fe200000e0000 */
[----:B------:R-:W-:Y:S02]  /*5130*/  USEL UR5, UR5, URZ, UP0 ;  /* 0x000000ff05057287 */ /* 0x000fe40008000000 */
[----:B------:R-:W-:Y:S01]  /*5140*/  USEL UR23, URZ, 0x1, UP0 ;  /* 0x00000001ff177887 */ /* 0x000fe20008000000 */
[----:B------:R-:W-:Y:S01]  /*5150*/  IMAD.U32 R19, RZ, RZ, UR4 ;  /* 0x00000004ff137e24 */ /* 0x000fe2000f8e00ff */
[----:B------:R-:W-:Y:S01]  /*5160*/  UIADD3 UR4, UPT, UPT, UR7, 0xc0, URZ ;  /* 0x000000c007047890 */ /* 0x000fe2000fffe0ff */
[----:B------:R-:W-:Y:S03]  /*5170*/  VOTEU.ALL UP0, P2 ;  /* 0x0000000000ff7886 */ /* 0x000fe60001000000 */
[----:B------:R-:W-:Y:S01]  /*5180*/  @!P2 R2UR UR21, R19 ;  /* 0x000000001315a2ca */ /* 0x000fe200000e0000 */
[----:B--2---:R-:W-:Y:S01]  /*5190*/  UPRMT UR6, UR49, 0x654, UR4 ;  /* 0x0000065431067896 */ /* 0x004fe20008000004 */
[----:B------:R-:W-:Y:S01]  /*51a0*/  LOP3.LUT R11, R11, UR23, RZ, 0x3c, !PT ;  /* 0x000000170b0b7c12 */ /* 0x000fe2000f8e3cff */
[----:B------:R-:W-:Y:S01]  /*51b0*/  @!UP0 UMOV UR9, UR4 ;  /* 0x0000000400098c82 */ /* 0x000fe20008000000 */
[----:B------:R-:W-:Y:S01]  /*51c0*/  @!UP0 UMOV UR10, UR25 ;  /* 0x00000019000a8c82 */ /* 0x000fe20008000000 */
[----:B------:R-:W-:Y:S01]  /*51d0*/  ULEA UR4, UR5, UR24, 0x3 ;  /* 0x0000001805047291 */ /* 0x000fe2000f8e18ff */
[----:B------:R-:W-:Y:S07]  /*51e0*/  SHF.L.U32 R14, R11, 0x1f, RZ ;  /* 0x0000001f0b0e7819 */ /* 0x000fee00000006ff */
[----:B------:R1:W-:Y:S01]  /*51f0*/  @!UP0 UTMALDG.5D.IM2COL [UR8], [UR20], UR22 ;  /* 0x00000008140083b4 */ /* 0x0003e20008060016 */
[----:B------:R1:W-:Y:S01]  /*5200*/  @!P2 SYNCS.ARRIVE.TRANS64.RED.A0TR RZ, [UR7+0xc0], R0 ;  /* 0x0000c000ffffa9a7 */ /* 0x0003e20008300407 */
[----:B------:R-:W-:Y:S01]  /*5210*/  SYNCS.ARRIVE.TRANS64.RED.A1T0 RZ, [UR6], RZ ;  /* 0x000000ffffff79a7 */ /* 0x000fe20008100406 */
[----:B------:R-:W2:Y:S02]  /*5220*/  SYNCS.PHASECHK.TRANS64.TRYWAIT P1, [UR4+0xd8], R14 ;  /* 0x0000d80eff0075a7 */ /* 0x000ea40008021104 */
[----:B-12---:R-:W-:Y:S05]  /*5230*/  @!P1 BRA `(.L_x_76) ;  /* 0x0000003800289947 */ /* 0x006fea0003800000 */
.L_x_161:
[----:B------:R-:W2:Y:S01]  /*5240*/  S2UR UR21, SR_CgaCtaId ;  /* 0x00000000001579c3 */ /* 0x000ea20000008800 */
[----:B------:R-:W-:Y:S01]  /*5250*/  UIADD3 UR6, UPT, UPT, UR5, 0x1, URZ ;  /* 0x0000000105067890 */ /* 0x000fe2000fffe0ff */
[----:B------:R-:W-:Y:S01]  /*5260*/  @!P2 IMAD.MOV.U32 R0, RZ, 0x20, RZ ;  /* 0x00000020ff00a824 */ /* 0x000fe200078e00ff */
[----:B------:R-:W-:Y:S01]  /*5270*/  UIADD3 UR22, UPT, UPT, UR15, UR45, URZ ;  /* 0x0000002d0f167290 */ /* 0x000fe2000fffe0ff */
[----:B------:R-:W-:Y:S01]  /*5280*/  @!P2 IADD3 R4, P1, PT, R12, 0x680, RZ ;  /* 0x000006800c04a810 */ /* 0x000fe20007f3e0ff */
[----:B------:R-:W-:Y:S01]  /*5290*/  UISETP.NE.AND UP0, UPT, UR6, 0x3, UPT ;  /* 0x000000030600788c */ /* 0x000fe2000bf05270 */
[----:B------:R-:W-:Y:S01]  /*52a0*/  @!P2 IMAD.MOV.U32 R0, RZ, 0x400, R0 ;  /* 0x00000400ff00a824 */ /* 0x000fe200078e0000 */
[----:B------:R-:W-:Y:S01]  /*52b0*/  LOP3.LUT R10, R10, 0x1, RZ, 0x3c, !PT ;  /* 0x000000010a0a7812 */ /* 0x000fe200078e3cff */
[----:B------:R-:W-:Y:S02]  /*52c0*/  UIADD3 UR51, UPT, UPT, UR16, UR44, URZ ;  /* 0x0000002c10337290 */ /* 0x000fe4000fffe0ff */
[----:B------:R-:W-:Y:S01]  /*52d0*/  USEL UR23, UR6, URZ, UP0 ;  /* 0x000000ff06177287 */ /* 0x000fe20008000000 */
[----:B------:R-:W-:Y:S01]  /*52e0*/  @!P2 R2UR UR6, R0 ;  /* 0x000000000006a2ca */ /* 0x000fe200000e0000 */
[----:B------:R-:W-:Y:S01]  /*52f0*/  @!P2 IMAD.X R0, RZ, RZ, R13, P1 ;  /* 0x000000ffff00a224 */ /* 0x000fe200008e060d */
[----:B------:R-:W-:Y:S01]  /*5300*/  PLOP3.LUT P0, PT, PT, PT, UP0, 0x80, 0x8 ;  /* 0x000000000008781c */ /* 0x000fe20003f0f008 */
[----:B------:R-:W-:Y:S01]  /*5310*/  UPLOP3.LUT UP4, UPT, UPT, UPT, UPT, 0x80, 0x8 ;  /* 0x000000000008789c */ /* 0x000fe20003f8f070 */
[----:B------:R-:W-:Y:S05]  /*5320*/  VOTEU.ALL UP0, P2 ;  /* 0x0000000000ff7886 */ /* 0x000fea0001000000 */
[----:B------:R-:W-:Y:S02]  /*5330*/  @!UP0 ULEA UR5, UR5, UR24, 0xd ;  /* 0x0000001805058291 */ /* 0x000fe4000f8e68ff */
[----:B------:R-:W-:Y:S02]  /*5340*/  @!UP0 UIADD3 UR10, UPT, UPT, UR25, 0x20, URZ ;  /* 0x00000020190a8890 */ /* 0x000fe4000fffe0ff */
[----:B------:R-:W-:Y:S02]  /*5350*/  @!UP0 UIADD3 UR8, UPT, UPT, UR5, 0x400, URZ ;  /* 0x0000040005088890 */ /* 0x000fe4000fffe0ff */
[----:B------:R-:W-:Y:S01]  /*5360*/  @!UP0 UPRMT UR20, UR6, 0x5410, URZ ;  /* 0x0000541006148896 */ /* 0x000fe200080000ff */
[----:B------:R-:W-:Y:S01]  /*5370*/  @!P2 R2UR UR6, R4 ;  /* 0x000000000406a2ca */ /* 0x000fe200000e0000 */
[----:B------:R-:W-:Y:S01]  /*5380*/  VOTEU.ALL UP0, P2 ;  /* 0x0000000000ff7886 */ /* 0x000fe20001000000 */
[----:B------:R-:W-:Y:S02]  /*5390*/  @!P2 R2UR UR5, R0 ;  /* 0x000000000005a2ca */ /* 0x000fe400000e0000 */
[----:B------:R-:W-:Y:S04]  /*53a0*/  SEL R0, RZ, 0x1, P0 ;  /* 0x00000001ff007807 */ /* 0x000fe80000000000 */
[----:B------:R-:W-:Y:S05]  /*53b0*/  LOP3.LUT R11, R11, R0, RZ, 0x3c, !PT ;  /* 0x000000000b0b7212 */ /* 0x000fea00078e3cff */
[----:B------:R-:W-:Y:S02]  /*53c0*/  IMAD.U32 R4, RZ, RZ, UR6 ;  /* 0x00000006ff047e24 */ /* 0x000fe4000f8e00ff */
[----:B-1----:R-:W-:Y:S01]  /*53d0*/  IMAD.U32 R5, RZ, RZ, UR5 ;  /* 0x00000005ff057e24 */ /* 0x002fe2000f8e00ff */
[----:B------:R-:W-:Y:S02]  /*53e0*/  UIADD3 UR5, UPT, UPT, UR4, 0xc0, URZ ;  /* 0x000000c004057890 */ /* 0x000fe4000fffe0ff */
[----:B------:R-:W-:Y:S02]  /*53f0*/  @!P2 R2UR UR6, R4 ;  /* 0x000000000406a2ca */ /* 0x000fe400000e0000 */
[----:B------:R-:W-:Y:S03]  /*5400*/  @!P2 R2UR UR7, R5 ;  /* 0x000000000507a2ca */ /* 0x000fe600000e0000 */
[----:B------:R-:W-:Y:S01]  /*5410*/  @!UP0 UMOV UR9, UR5 ;  /* 0x0000000500098c82 */ /* 0x000fe20008000000 */
[----:B--2---:R-:W-:Y:S09]  /*5420*/  UPRMT UR5, UR21, 0x654, UR5 ;  /* 0x0000065415057896 */ /* 0x004ff20008000005 */
[----:B------:R2:W-:Y:S01]  /*5430*/  @!UP0 UTMALDG.5D.IM2COL [UR8], [UR6], UR20 ;  /* 0x00000008060083b4 */ /* 0x0005e20008060014 */
[----:B------:R2:W-:Y:S01]  /*5440*/  @!P2 SYNCS.ARRIVE.TRANS64.RED.A0TR RZ, [UR4+0xc0], R9 ;  /* 0x0000c009ffffa9a7 */ /* 0x0005e20008300404 */
[----:B------:R-:W-:Y:S01]  /*5450*/  SYNCS.ARRIVE.TRANS64.RED.A1T0 RZ, [UR5], RZ ;  /* 0x000000ffffff79a7 */ /* 0x000fe20008100405 */
[----:B------:R-:W-:Y:S05]  /*5460*/  BRA.U UP1, `(.L_x_77) ;  /* 0xfffffff101a47547 */ /* 0x000fea000b83ffff */
[----:B------:R-:W-:Y:S01]  /*5470*/  UIADD3 UR5, UPT, UPT, UR24, 0xd8, URZ ;  /* 0x000000d818057890 */ /* 0x000fe2000fffe0ff */
[----:B------:R-:W-:-:S03]  /*5480*/  SHF.L.U32 R3, R11, 0x1f, RZ ;  /* 0x0000001f0b037819 */ /* 0x000fc600000006ff */
[----:B------:R-:W-:-:S09]  /*5490*/  ULEA UR4, UR23, UR5, 0x3 ;  /* 0x0000000517047291 */ /* 0x000fd2000f8e18ff */
[----:B------:R-:W1:Y:S02]  /*54a0*/  SYNCS.PHASECHK.TRANS64.TRYWAIT P0, [UR4], R3 ;  /* 0x00000003ff0075a7 */ /* 0x000e640008001104 */
[----:B-1----:R-:W-:Y:S05]  /*54b0*/  @!P0 BRA `(.L_x_78) ;  /* 0x0000003400a08947 */ /* 0x002fea0003800000 */
.L_x_163:
[----:B------:R-:W-:-:S04]  /*54c0*/  UIADD3 UR4, UPT, UPT, UR23, 0x1, URZ ;  /* 0x0000000117047890 */ /* 0x000fc8000fffe0ff */
[----:B------:R-:W-:-:S04]  /*54d0*/  UISETP.NE.AND UP0, UPT, UR4, 0x3, UPT ;  /* 0x000000030400788c */ /* 0x000fc8000bf05270 */
[----:B------:R-:W-:Y:S02]  /*54e0*/  USEL UR4, UR4, URZ, UP0 ;  /* 0x000000ff04047287 */ /* 0x000fe40008000000 */
[----:B------:R-:W-:-:S04]  /*54f0*/  PLOP3.LUT P0, PT, PT, PT, UP0, 0x80, 0x8 ;  /* 0x000000000008781c */ /* 0x000fc80003f0f008 */
[----:B------:R-:W-:Y:S01]  /*5500*/  SEL R2, RZ, 0x1, P0 ;  /* 0x00000001ff027807 */ /* 0x000fe20000000000 */
[----:B-1----:R-:W-:-:S03]  /*5510*/  IMAD.U32 R0, RZ, RZ, UR4 ;  /* 0x00000004ff007e24 */ /* 0x002fc6000f8e00ff */
[----:B------:R-:W-:Y:S01]  /*5520*/  LOP3.LUT R11, R11, R2, RZ, 0x3c, !PT ;  /* 0x000000020b0b7212 */ /* 0x000fe200078e3cff */
[C---:B------:R-:W-:Y:S01]  /*5530*/  VIADD R4, R0.reuse, 0x1 ;  /* 0x0000000100047836 */ /* 0x040fe20000000000 */
[----:B------:R-:W-:Y:S02]  /*5540*/  LEA R2, R0, UR5, 0x3 ;  /* 0x0000000500027c11 */ /* 0x000fe4000f8e18ff */
[----:B------:R-:W-:Y:S02]  /*5550*/  SHF.L.U32 R3, R11, 0x1f, RZ ;  /* 0x0000001f0b037819 */ /* 0x000fe400000006ff */
[----:B------:R-:W-:Y:S02]  /*5560*/  ISETP.NE.AND P0, PT, R4, 0x3, PT ;  /* 0x000000030400780c */ /* 0x000fe40003f05270 */
[----:B------:R-:W1:Y:S02]  /*5570*/  SYNCS.PHASECHK.TRANS64.TRYWAIT P1, [R2+URZ], R3 ;  /* 0x00000003020075a7 */ /* 0x000e6400080211ff */
[----:B------:R-:W-:-:S02]  /*5580*/  SEL R0, RZ, 0x1, P0 ;  /* 0x00000001ff007807 */ /* 0x000fc40000000000 */
[----:B------:R-:W-:Y:S02]  /*5590*/  SEL R4, R4, RZ, P0 ;  /* 0x000000ff04047207 */ /* 0x000fe40000000000 */
[----:B------:R-:W-:Y:S01]  /*55a0*/  LOP3.LUT R0, R11, R0, RZ, 0x3c, !PT ;  /* 0x000000000b007212 */ /* 0x000fe200078e3cff */
[----:B-1----:R-:W-:Y:S06]  /*55b0*/  @!P1 BRA `(.L_x_79) ;  /* 0x0000003400789947 */ /* 0x002fec0003800000 */
.L_x_164:
[----:B------:R-:W-:Y:S02]  /*55c0*/  LEA R4, R4, UR5, 0x3 ;  /* 0x0000000504047c11 */ /* 0x000fe4000f8e18ff */
[----:B-1----:R-:W-:-:S07]  /*55d0*/  SHF.L.U32 R3, R0, 0x1f, RZ ;  /* 0x0000001f00037819 */ /* 0x002fce00000006ff */
.L_x_80:
[----:B-1----:R1:W4:Y:S02]  /*55e0*/  SYNCS.PHASECHK.TRANS64.TRYWAIT P0, [R4+URZ], R3 ;  /* 0x00000003040075a7 */ /* 0x00232400080011ff */
[----:B----4-:R-:W-:Y:S05]  /*55f0*/  @!P0 NANOSLEEP.SYNCS 0x989680 ;  /* 0x009896800000895d */ /* 0x010fea0003900000 */
[----:B------:R-:W4:Y:S02]  /*5600*/  @!P0 SYNCS.PHASECHK.TRANS64 P0, [R4+URZ], R3 ;  /* 0x00000003040085a7 */ /* 0x000f2400080010ff */
[----:B--234-:R-:W-:Y:S05]  /*5610*/  @P0 EXIT ;  /* 0x000000000000094d */ /* 0x01cfea0003800000 */
[----:B------:R-:W-:Y:S05]  /*5620*/  BRA `(.L_x_80) ;  /* 0xfffffffc00ec7947 */ /* 0x000fea000383ffff */
.L_x_68:
[----:B------:R-:W-:-:S06]  /*5630*/  UISETP.GE.AND UP0, UPT, UR15, 0x4, UPT ;  /* 0x000000040f00788c */ /* 0x000fcc000bf06270 */
[----:B------:R-:W-:-:S13]  /*5640*/  PLOP3.LUT P0, PT, PT, PT, UP0, 0x80, 0x8 ;  /* 0x000000000008781c */ /* 0x000fda0003f0f008 */
[----:B-1----:R-:W-:Y:S05]  /*5650*/  @!P0 EXIT ;  /* 0x000000000000894d */ /* 0x002fea0003800000 */
[----:B------:R-:W1:Y:S08]  /*5660*/  S2UR UR4, SR_CgaCtaId ;  /* 0x00000000000479c3 */ /* 0x000e700000008800 */
[----:B------:R-:W-:Y:S01]  /*5670*/  BAR.SYNC.DEFER_BLOCKING 0x6, 0xa0 ;  /* 0x0182800000007b1d */ /* 0x000fe20000010000 */
[----:B------:R-:W-:Y:S02]  /*5680*/  IMAD.SHL.U32 R5, R62, 0x20, RZ ;  /* 0x000000203e057824 */ /* 0x000fe400078e00ff */
[----:B------:R-:W-:-:S02]  /*5690*/  HFMA2 R76, -RZ, RZ, 0, 4.76837158203125e-07 ;  /* 0x00000008ff4c7431 */ /* 0x000fc400000001ff */
[----:B------:R-:W-:Y:S01]  /*56a0*/  IMAD.SHL.U32 R61, R62, 0x4, RZ ;  /* 0x000000043e3d7824 */ /* 0x000fe200078e00ff */
[----:B------:R-:W-:Y:S01]  /*56b0*/  SHF.R.U32.HI R6, RZ, 0x2, R62 ;  /* 0x00000002ff067819 */ /* 0x000fe2000001163e */
[----:B------:R-:W-:Y:S01]  /*56c0*/  IMAD.MOV.U32 R75, RZ, RZ, 0x10 ;  /* 0x00000010ff4b7424 */ /* 0x000fe200078e00ff */
[----:B------:R-:W-:Y:S01]  /*56d0*/  UMOV UR49, 0x400 ;  /* 0x0000040000317882 */ /* 0x000fe20000000000 */
[----:B------:R-:W2:Y:S01]  /*56e0*/  LDC.64 R52, c[0x0][0x988] ;  /* 0x00026200ff347b82 */ /* 0x000ea20000000a00 */
[C---:B------:R-:W-:Y:S01]  /*56f0*/  LOP3.LUT R4, R5.reuse, 0xe0, RZ, 0xc0, !PT ;  /* 0x000000e005047812 */ /* 0x040fe200078ec0ff */
[----:B------:R-:W-:Y:S01]  /*5700*/  IMAD.MOV.U32 R60, RZ, RZ, 0x1 ;  /* 0x00000001ff3c7424 */ /* 0x000fe200078e00ff */
[----:B------:R-:W-:Y:S01]  /*5710*/  LOP3.LUT R5, R5, 0x100, RZ, 0xc0, !PT ;  /* 0x0000010005057812 */ /* 0x000fe200078ec0ff */
[----:B------:R-:W-:Y:S01]  /*5720*/  IMAD.MOV.U32 R22, RZ, RZ, RZ ;  /* 0x000000ffff167224 */ /* 0x000fe200078e00ff */
[----:B------:R-:W-:Y:S01]  /*5730*/  LOP3.LUT R61, R4, 0x1c, R61, 0xf8, !PT ;  /* 0x0000001c043d7812 */ /* 0x000fe200078ef83d */
[C---:B------:R-:W-:Y:S01]  /*5740*/  IMAD.SHL.U32 R4, R62.reuse, 0x10, RZ ;  /* 0x000000103e047824 */ /* 0x040fe200078e00ff */
[----:B------:R-:W-:Y:S01]  /*5750*/  R2P PR, R62, 0x6 ;  /* 0x000000063e007804 */ /* 0x000fe20000000000 */
[----:B------:R-:W3:Y:S01]  /*5760*/  LDC.64 R54, c[0x0][0x990] ;  /* 0x00026400ff367b82 */ /* 0x000ee20000000a00 */
[----:B------:R-:W-:-:S02]  /*5770*/  LOP3.LUT R61, R61, 0x4, R6, 0x78, !PT ;  /* 0x000000043d3d7812 */ /* 0x000fc400078e7806 */
[----:B------:R-:W-:Y:S02]  /*5780*/  CS2R R58, SRZ ;  /* 0x00000000003a7805 */ /* 0x000fe4000001ff00 */
[----:B------:R-:W-:Y:S01]  /*5790*/  LOP3.LUT R4, R5, 0x600, R4, 0xf8, !PT ;  /* 0x0000060005047812 */ /* 0x000fe200078ef804 */
[----:B------:R-:W4:Y:S01]  /*57a0*/  LDCU UR55, c[0x0][0x370] ;  /* 0x00006e00ff3777ac */ /* 0x000f220008000800 */
[----:B------:R-:W-:Y:S02]  /*57b0*/  SHF.L.U32 R23, R62, 0x10, RZ ;  /* 0x000000103e177819 */ /* 0x000fe400000006ff */
[----:B------:R-:W-:Y:S01]  /*57c0*/  LOP3.LUT R61, R4, R61, RZ, 0xfc, !PT ;  /* 0x0000003d043d7212 */ /* 0x000fe200078efcff */
[----:B-1----:R-:W-:Y:S01]  /*57d0*/  ULEA UR49, UR4, UR49, 0x18 ;  /* 0x0000003104317291 */ /* 0x002fe2000f8ec0ff */
[----:B------:R-:W-:Y:S01]  /*57e0*/  LOP3.LUT R62, R62, 0x60, RZ, 0xc0, !PT ;  /* 0x000000603e3e7812 */ /* 0x000fe200078ec0ff */
[----:B------:R-:W1:Y:S01]  /*57f0*/  LDCU.64 UR4, c[0x0][0x988] ;  /* 0x00013100ff0477ac */ /* 0x000e620008000a00 */
[----:B------:R-:W-:-:S02]  /*5800*/  LOP3.LUT R23, R23, 0x600000, RZ, 0xc0, !PT ;  /* 0x0060000017177812 */ /* 0x000fc400078ec0ff */
[----:B------:R-:W-:Y:S01]  /*5810*/  SEL R76, R76, 0xfffffff8, !P1 ;  /* 0xfffffff84c4c7807 */ /* 0x000fe20004800000 */
[----:B------:R-:W2:Y:S01]  /*5820*/  LDCU UR48, c[0x0][0xc0c] ;  /* 0x00018180ff3077ac */ /* 0x000ea20008000800 */
[----:B------:R-:W-:Y:S02]  /*5830*/  SEL R75, R75, 0xfffffff0, !P2 ;  /* 0xfffffff04b4b7807 */ /* 0x000fe40005000000 */
[----:B------:R-:W4:Y:S01]  /*5840*/  LDS R2, [UR49+0x150] ;  /* 0x00015031ff027984 */ /* 0x000f220008000800 */
[----:B------:R-:W2:Y:S01]  /*5850*/  LDCU UR38, c[0x0][0xc30] ;  /* 0x00018600ff2677ac */ /* 0x000ea20008000800 */
[----:B------:R-:W2:Y:S01]  /*5860*/  LDCU.64 UR46, c[0x0][0xc28] ;  /* 0x00018500ff2e77ac */ /* 0x000ea20008000a00 */
[----:B------:R-:W2:Y:S01]  /*5870*/  LDCU.64 UR62, c[0x0][0x9b0] ;  /* 0x00013600ff3e77ac */ /* 0x000ea20008000a00 */
[----:B-1----:R-:W-:Y:S02]  /*5880*/  IMAD.U32 R66, RZ, RZ, UR4 ;  /* 0x00000004ff427e24 */ /* 0x002fe4000f8e00ff */
[----:B------:R-:W-:Y:S01]  /*5890*/  IMAD.U32 R65, RZ, RZ, UR5 ;  /* 0x00000005ff417e24 */ /* 0x000fe2000f8e00ff */
[----:B------:R-:W1:Y:S01]  /*58a0*/  LDCU.64 UR4, c[0x0][0x9a8] ;  /* 0x00013500ff0477ac */ /* 0x000e620008000a00 */
[----:B------:R-:W2:Y:S01]  /*58b0*/  LDCU.128 UR56, c[0x0][0xc10] ;  /* 0x00018200ff3877ac */ /* 0x000ea20008000c00 */
[----:B------:R-:W2:Y:S01]  /*58c0*/  LDCU UR54, c[0x0][0x374] ;  /* 0x00006e80ff3677ac */ /* 0x000ea20008000800 */
[----:B------:R-:W-:Y:S01]  /*58d0*/  UMOV UR50, URZ ;  /* 0x000000ff00327c82 */ /* 0x000fe20008000000 */
[----:B------:R-:W-:Y:S01]  /*58e0*/  UIADD3 UR61, UPT, UPT, UR49, 0x400, URZ ;  /* 0x00000400313d7890 */ /* 0x000fe2000fffe0ff */
[----:B------:R-:W-:Y:S01]  /*58f0*/  UMOV UR52, URZ ;  /* 0x000000ff00347c82 */ /* 0x000fe20008000000 */
[----:B------:R-:W-:Y:S01]  /*5900*/  UMOV UR53, URZ ;  /* 0x000000ff00357c82 */ /* 0x000fe20008000000 */
[----:B-1----:R-:W-:-:S02]  /*5910*/  IMAD.U32 R68, RZ, RZ, UR4 ;  /* 0x00000004ff447e24 */ /* 0x002fc4000f8e00ff */
[----:B------:R-:W-:Y:S01]  /*5920*/  IMAD.U32 R67, RZ, RZ, UR5 ;  /* 0x00000005ff437e24 */ /* 0x000fe2000f8e00ff */
[----:B------:R-:W1:Y:S01]  /*5930*/  LDCU.128 UR4, c[0x0][0xb80] ;  /* 0x00017000ff0477ac */ /* 0x000e620008000c00 */
[C---:B----4-:R-:W-:Y:S01]  /*5940*/  VIADD R3, R2.reuse, 0x40 ;  /* 0x0000004002037836 */ /* 0x050fe20000000000 */
[----:B------:R-:W-:-:S04]  /*5950*/  LOP3.LUT R2, R2, 0xffff, RZ, 0xc0, !PT ;  /* 0x0000ffff02027812 */ /* 0x000fc800078ec0ff */
[----:B------:R-:W-:-:S05]  /*5960*/  LOP3.LUT R3, R3, 0xffff, RZ, 0xc0, !PT ;  /* 0x0000ffff03037812 */ /* 0x000fca00078ec0ff */
[----:B------:R4:W-:Y:S01]  /*5970*/  STL.64 [R1], R2 ;  /* 0x0000000201007387 */ /* 0x0009e20000100a00 */
[----:B-1----:R-:W-:Y:S02]  /*5980*/  IMAD.U32 R72, RZ, RZ, UR4 ;  /* 0x00000004ff487e24 */ /* 0x002fe4000f8e00ff */
[----:B------:R-:W-:Y:S02]  /*5990*/  IMAD.U32 R71, RZ, RZ, UR5 ;  /* 0x00000005ff477e24 */ /* 0x000fe4000f8e00ff */
[----:B------:R-:W-:Y:S02]  /*59a0*/  IMAD.U32 R70, RZ, RZ, UR6 ;  /* 0x00000006ff467e24 */ /* 0x000fe4000f8e00ff */
[----:B--23--:R-:W-:-:S07]  /*59b0*/  IMAD.U32 R69, RZ, RZ, UR7 ;  /* 0x00000007ff457e24 */ /* 0x00cfce000f8e00ff */
.L_x_111:
[----:B----4-:R-:W-:Y:S04]  /*59c0*/  SHF.L.U32 R3, R58, 0x1f, RZ ;  /* 0x0000001f3a037819 */ /* 0x010fe800000006ff */
[----:B------:R-:W1:Y:S02]  /*59d0*/  SYNCS.PHASECHK.TRANS64.TRYWAIT P0, [UR49+0x100], R3 ;  /* 0x00010003ff0075a7 */ /* 0x000e640008001131 */
[----:B-1----:R-:W-:Y:S05]  /*59e0*/  @!P0 BRA `(.L_x_81) ;  /* 0x0000003000808947 */ /* 0x002fea0003800000 */
.L_x_166:
[----:B------:R-:W2:Y:S01]  /*59f0*/  LDS.128 R4, [UR49+0x140] ;  /* 0x00014031ff047984 */ /* 0x000ea20008000c00 */
[----:B------:R-:W-:Y:S01]  /*5a00*/  UIADD3 UR4, UPT, UPT, UR49, 0x108, URZ ;  /* 0x0000010831047890 */ /* 0x000fe2000fffe0ff */
[----:B------:R-:W-:Y:S01]  /*5a10*/  IMAD R2, R22, 0x4, R1 ;  /* 0x0000000416027824 */ /* 0x000fe200078e0201 */
[----:B------:R-:W-:Y:S01]  /*5a20*/  UISETP.GE.AND UP0, UPT, UR39, 0x1, UPT ;  /* 0x000000012700788c */ /* 0x000fe2000bf06270 */
[----:B------:R-:W-:Y:S01]  /*5a30*/  @!PT LDS RZ, [RZ] ;  /* 0x00000000fffff984 */ /* 0x000fe20000000800 */
[----:B------:R-:W-:Y:S01]  /*5a40*/  @!PT LDS RZ, [RZ] ;  /* 0x00000000fffff984 */ /* 0x000fe20000000800 */
[----:B------:R-:W-:Y:S01]  /*5a50*/  @!PT LDS RZ, [RZ] ;  /* 0x00000000fffff984 */ /* 0x000fe20000000800 */
[----:B------:R-:W-:Y:S01]  /*5a60*/  @!PT LDS RZ, [RZ] ;  /* 0x00000000fffff984 */ /* 0x000fe20000000800 */
[----:B------:R3:W-:Y:S06]  /*5a70*/  MEMBAR.ALL.CTA ;  /* 0x0000000000007992 */ /* 0x0007ec0000008000 */
[----:B---3--:R-:W3:Y:S01]  /*5a80*/  FENCE.VIEW.ASYNC.S ;  /* 0x00000000000073c6 */ /* 0x008ee20000000000 */
[----:B------:R-:W-:Y:S09]  /*5a90*/  UPRMT UR4, URZ, 0x654, UR4 ;  /* 0x00000654ff047896 */ /* 0x000ff20008000004 */
[----:B---3--:R-:W-:Y:S01]  /*5aa0*/  SYNCS.ARRIVE.TRANS64.RED.A1T0 RZ, [UR4], RZ ;  /* 0x000000ffffff79a7 */ /* 0x008fe20008100404 */
[----:B------:R-:W5:Y:S01]  /*5ab0*/  LDL R2, [R2] ;  /* 0x0000000002027983 */ /* 0x000f620000100800 */
[----:B--2---:R-:W-:Y:S11]  /*5ac0*/  LOP3.LUT P0, RZ, R6, 0x1, RZ, 0xc0, !PT ;  /* 0x0000000106ff7812 */ /* 0x004ff6000780c0ff */
[----:B------:R-:W-:Y:S02]  /*5ad0*/  @!UPT UIADD3 URZ, UPT, UPT, URZ, URZ, URZ ;  /* 0x000000fffffff290 */ /* 0x000fe4000fffe0ff */
[----:B------:R-:W-:Y:S01]  /*5ae0*/  VOTEU.ANY UP1, P0 ;  /* 0x0000000000ff7886 */ /* 0x000fe20000020100 */
[----:B------:R-:W-:Y:S01]  /*5af0*/  PLOP3.LUT P0, PT, PT, PT, UP1, 0x80, 0x8 ;  /* 0x000000000008781c */ /* 0x000fe20003f0f018 */
[----:B------:R-:W-:Y:S11]  /*5b00*/  UP2UR UR60, UPR, URZ, 0x2 ;  /* 0x00000002ff3c7883 */ /* 0x000ff60008000000 */
[----:B------:R-:W-:Y:S01]  /*5b10*/  @!UPT UIADD3 URZ, UPT, UPT, URZ, URZ, URZ ;  /* 0x000000fffffff290 */ /* 0x000fe2000fffe0ff */
[----:B-1----:R-:W-:Y:S02]  /*5b20*/  @P0 MOV R3, R4 ;  /* 0x0000000400030202 */ /* 0x002fe40000000f00 */
[----:B------:R-:W-:Y:S02]  /*5b30*/  @P0 LOP3.LUT R0, R5, 0xffff, RZ, 0xc0, !PT ;  /* 0x0000ffff05000812 */ /* 0x000fe400078ec0ff */
[----:B------:R-:W-:Y:S02]  /*5b40*/  @P0 R2UR UR5, R3 ;  /* 0x00000000030502ca */ /* 0x000fe400000e0000 */
[----:B------:R-:W-:Y:S11]  /*5b50*/  @P0 R2UR UR4, R0 ;  /* 0x00000000000402ca */ /* 0x000ff600000e0000 */
[----:B------:R-:W-:Y:S02]  /*5b60*/  @UP1 UMOV UR37, UR5 ;  /* 0x0000000500251c82 */ /* 0x000fe40008000000 */
[----:B------:R-:W-:Y:S01]  /*5b70*/  @UP1 UMOV UR36, UR4 ;  /* 0x0000000400241c82 */ /* 0x000fe20008000000 */
[----:B------:R-:W-:Y:S05]  /*5b80*/  BRA.U !UP0, `(.L_x_82) ;  /* 0x0000000108cc7547 */ /* 0x000fea000b800000 */
[----:B------:R-:W1:Y:S01]  /*5b90*/  LDCU UR9, c[0x0][0xc20] ;  /* 0x00018400ff0977ac */ /* 0x000e620008000800 */
[----:B------:R-:W-:Y:S02]  /*5ba0*/  UIMAD.WIDE.U32 UR4, UR54, UR59, URZ ;  /* 0x0000003b360472a5 */ /* 0x000fe4000f8e00ff */
[----:B------:R-:W-:Y:S02]  /*5bb0*/  UIMAD.WIDE.U32 UR6, UR55, UR56, URZ ;  /* 0x00000038370672a5 */ /* 0x000fe4000f8e00ff */
[----:B------:R-:W-:Y:S02]  /*5bc0*/  UIMAD.WIDE.U32 UR10, UR36, UR59, URZ ;  /* 0x0000003b240a72a5 */ /* 0x000fe4000f8e00ff */
[----:B------:R-:W-:Y:S02]  /*5bd0*/  UISETP.NE.AND UP0, UPT, UR58, 0x1, UPT ;  /* 0x000000013a00788c */ /* 0x000fe4000bf05270 */
[----:B------:R-:W-:Y:S02]  /*5be0*/  UISETP.NE.AND UP1, UPT, UR48, 0x1, UPT ;  /* 0x000000013000788c */ /* 0x000fe4000bf25270 */
[----:B------:R-:W-:Y:S02]  /*5bf0*/  UISETP.NE.AND UP2, UPT, UR39, 0x1, UPT ;  /* 0x000000012700788c */ /* 0x000fe4000bf45270 */
[----:B------:R-:W-:Y:S01]  /*5c00*/  UIMAD.WIDE.U32 UR12, UR37, UR56, URZ ;  /* 0x00000038250c72a5 */ /* 0x000fe2000f8e00ff */
[----:B------:R-:W-:Y:S01]  /*5c10*/  UMOV UR4, UR5 ;  /* 0x0000000500047c82 */ /* 0x000fe20008000000 */
[----:B------:R-:W-:Y:S01]  /*5c20*/  UMOV UR6, UR11 ;  /* 0x0000000b00067c82 */ /* 0x000fe20008000000 */
[----:B-1----:R-:W-:Y:S03]  /*5c30*/  USHF.R.U32.HI UR8, URZ, UR9, UR4 ;  /* 0x00000009ff087299 */ /* 0x002fe60008011604 */
[----:B------:R-:W-:Y:S02]  /*5c40*/  UMOV UR4, UR7 ;  /* 0x0000000700047c82 */ /* 0x000fe40008000000 */
[----:B------:R-:W-:Y:S02]  /*5c50*/  USHF.R.U32.HI UR5, URZ, UR57, UR4 ;  /* 0x00000039ff057299 */ /* 0x000fe40008011604 */
[----:B------:R-:W-:Y:S02]  /*5c60*/  USEL UR4, UR54, UR8, !UP0 ;  /* 0x0000000836047287 */ /* 0x000fe4000c000000 */
[----:B------:R-:W-:Y:S02]  /*5c70*/  USHF.R.U32.HI UR8, URZ, UR9, UR6 ;  /* 0x00000009ff087299 */ /* 0x000fe40008011606 */
[----:B------:R-:W-:Y:S02]  /*5c80*/  UIMAD.WIDE.U32 UR6, UR4, UR46, URZ ;  /* 0x0000002e040672a5 */ /* 0x000fe4000f8e00ff */
[----:B------:R-:W-:Y:S02]  /*5c90*/  USEL UR9, UR55, UR5, !UP1 ;  /* 0x0000000537097287 */ /* 0x000fe4000c800000 */
[----:B------:R-:W-:Y:S02]  /*5ca0*/  USEL UR8, UR36, UR8, !UP0 ;  /* 0x0000000824087287 */ /* 0x000fe4000c000000 */
[----:B------:R-:W-:Y:S01]  /*5cb0*/  UIMAD.WIDE.U32 UR10, UR9, UR46, URZ ;  /* 0x0000002e090a72a5 */ /* 0x000fe2000f8e00ff */
[----:B------:R-:W-:Y:S01]  /*5cc0*/  UMOV UR6, UR7 ;  /* 0x0000000700067c82 */ /* 0x000fe20008000000 */
[----:B------:R-:W-:Y:S01]  /*5cd0*/  UMOV UR5, UR13 ;  /* 0x0000000d00057c82 */ /* 0x000fe20008000000 */
[----:B------:R-:W-:Y:S02]  /*5ce0*/  @UP2 USHF.R.U32.HI UR4, URZ, UR47, UR6 ;  /* 0x0000002fff042299 */ /* 0x000fe40008011606 */
[----:B------:R-:W-:Y:S02]  /*5cf0*/  USHF.R.U32.HI UR5, URZ, UR57, UR5 ;  /* 0x00000039ff057299 */ /* 0x000fe40008011605 */
[----:B------:R-:W-:Y:S02]  /*5d00*/  UIMAD UR4, UR39, UR4, URZ ;  /* 0x00000004270472a4 */ /* 0x000fe4000f8e02ff */
[----:B------:R-:W-:Y:S02]  /*5d10*/  USEL UR5, UR37, UR5, !UP1 ;  /* 0x0000000525057287 */ /* 0x000fe4000c800000 */
[----:B------:R-:W-:Y:S01]  /*5d20*/  UISETP.GE.AND UP0, UPT, UR8, UR4, UPT ;  /* 0x000000040800728c */ /* 0x000fe2000bf06270 */
[----:B------:R-:W-:Y:S01]  /*5d30*/  UMOV UR6, UR11 ;  /* 0x0000000b00067c82 */ /* 0x000fe20008000000 */
[----:B------:R-:W-:Y:S02]  /*5d40*/  UIMAD.WIDE.U32 UR10, UR8, UR46, URZ ;  /* 0x0000002e080a72a5 */ /* 0x000fe4000f8e00ff */
[----:B------:R-:W-:Y:S04]  /*5d50*/  @UP2 USHF.R.U32.HI UR9, URZ, UR47, UR6 ;  /* 0x0000002fff092299 */ /* 0x000fe80008011606 */
[----:B------:R-:W-:Y:S01]  /*5d60*/  UIMAD UR6, UR39, UR9, URZ ;  /* 0x00000009270672a4 */ /* 0x000fe2000f8e02ff */
[----:B------:R-:W-:Y:S03]  /*5d70*/  UMOV UR4, UR11 ;  /* 0x0000000b00047c82 */ /* 0x000fe60008000000 */
[----:B------:R-:W-:Y:S02]  /*5d80*/  UISETP.GE.OR UP0, UPT, UR5, UR6, UP0 ;  /* 0x000000060500728c */ /* 0x000fe40008706670 */
[----:B------:R-:W-:Y:S02]  /*5d90*/  USHF.R.U32.HI UR4, URZ, UR47, UR4 ;  /* 0x0000002fff047299 */ /* 0x000fe40008011604 */
[----:B------:R-:W-:Y:S02]  /*5da0*/  UIMAD.WIDE.U32 UR6, UR5, UR46, URZ ;  /* 0x0000002e050672a5 */ /* 0x000fe4000f8e00ff */
[----:B------:R-:W-:Y:S02]  /*5db0*/  USEL UR11, UR8, UR4, !UP2 ;  /* 0x00000004080b7287 */ /* 0x000fe4000d000000 */
[----:B------:R-:W-:Y:S02]  /*5dc0*/  UIADD3 UR6, UPT, UPT, -UR5, URZ, URZ ;  /* 0x000000ff05067290 */ /* 0x000fe4000fffe1ff */
[----:B------:R-:W-:Y:S02]  /*5dd0*/  UIADD3 UR10, UPT, UPT, -UR11, URZ, URZ ;  /* 0x000000ff0b0a7290 */ /* 0x000fe4000fffe1ff */
[----:B------:R-:W-:Y:S02]  /*5de0*/  UIMAD UR6, UR48, UR6, UR37 ;  /* 0x00000006300672a4 */ /* 0x000fe4000f8e0225 */
[----:B------:R-:W-:Y:S01]  /*5df0*/  UIMAD UR10, UR39, UR10, UR8 ;  /* 0x0000000a270a72a4 */ /* 0x000fe2000f8e0208 */
[----:B------:R-:W-:Y:S01]  /*5e00*/  @!UP0 UMOV UR4, UR7 ;  /* 0x0000000700048c82 */ /* 0x000fe20008000000 */
[----:B------:R-:W-:Y:S02]  /*5e10*/  UIADD3 UR7, UPT, UPT, -UR8, URZ, URZ ;  /* 0x000000ff08077290 */ /* 0x000fe4000fffe1ff */
[----:B------:R-:W-:Y:S04]  /*5e20*/  @!UP0 USHF.R.U32.HI UR4, URZ, UR47, UR4 ;  /* 0x0000002fff048299 */ /* 0x000fe80008011604 */
[----:B------:R-:W-:Y:S04]  /*5e30*/  @!UP0 USEL UR4, UR5, UR4, !UP2 ;  /* 0x0000000405048287 */ /* 0x000fe8000d000000 */
[----:B------:R-:W-:Y:S02]  /*5e40*/  @!UP0 UIMAD UR9, UR9, UR10, UR4 ;  /* 0x0000000a090982a4 */ /* 0x000fe4000f8e0204 */
[----:B------:R-:W-:Y:S02]  /*5e50*/  @!UP0 UIADD3 UR10, UPT, UPT, UR11, -UR4, URZ ;  /* 0x800000040b0a8290 */ /* 0x000fe4000fffe0ff */
[----:B------:R-:W-:Y:S02]  /*5e60*/  UIMAD UR4, UR58, UR7, UR36 ;  /* 0x000000073a0472a4 */ /* 0x000fe4000f8e0224 */
[----:B------:R-:W-:Y:S03]  /*5e70*/  @!UP0 UIMAD UR8, UR10, UR39, UR5 ;  /* 0x000000270a0882a4 */ /* 0x000fe6000f8e0205 */
[----:B------:R-:W-:Y:S02]  /*5e80*/  @!UP0 UMOV UR5, UR9 ;  /* 0x0000000900058c82 */ /* 0x000fe40008000000 */
[----:B------:R-:W-:Y:S02]  /*5e90*/  UIMAD UR37, UR5, UR48, UR6 ;  /* 0x00000030052572a4 */ /* 0x000fe4000f8e0206 */
[----:B------:R-:W-:Y:S11]  /*5ea0*/  UIMAD UR36, UR8, UR58, UR4 ;  /* 0x0000003a082472a4 */ /* 0x000ff6000f8e0204 */
[----:B------:R-:W-:Y:S01]  /*5eb0*/  @!UPT UIADD3 URZ, UPT, UPT, URZ, URZ, URZ ;  /* 0x000000fffffff290 */ /* 0x000fe2000fffe0ff */
.L_x_82:
[----:B------:R-:W-:Y:S01]  /*5ec0*/  UISETP.NE.AND UP0, UPT, UR38, 0x1, UPT ;  /* 0x000000012600788c */ /* 0x000fe2000bf05270 */
[----:B------:R-:W-:Y:S01]  /*5ed0*/  @P0 SHF.R.U32.HI R74, RZ, 0x10, R5 ;  /* 0x00000010ff4a0819 */ /* 0x000fe20000011605 */
[----:B------:R-:W-:Y:S09]  /*5ee0*/  USHF.L.U32 UR41, UR22, 0x6, URZ ;  /* 0x0000000616297899 */ /* 0x000ff200080006ff */
[----:B------:R-:W1:Y:S01]  /*5ef0*/  @!UP0 LDCU.128 UR12, c[0x0][0xc10] ;  /* 0x00018200ff0c87ac */ /* 0x000e620008000c00 */
[----:B------:R-:W2:Y:S01]  /*5f00*/  @!UP0 LDCU UR5, c[0x0][0xc0c] ;  /* 0x00018180ff0587ac */ /* 0x000ea20008000800 */
[----:B------:R-:W3:Y:S01]  /*5f10*/  @!UP0 LDCU UR10, c[0x0][0xc20] ;  /* 0x00018400ff0a87ac */ /* 0x000ee20008000800 */
[----:B-1----:R-:W-:Y:S02]  /*5f20*/  UIMAD.WIDE.U32 UR8, UR37, UR12, URZ ;  /* 0x0000000c250872a5 */ /* 0x002fe4000f8e00ff */
[----:B------:R-:W-:Y:S02]  /*5f30*/  UIMAD.WIDE.U32 UR6, UR36, UR15, URZ ;  /* 0x0000000f240672a5 */ /* 0x000fe4000f8e00ff */
[----:B------:R-:W-:Y:S03]  /*5f40*/  @!UP0 UISETP.NE.AND UP1, UPT, UR14, 0x1, UPT ;  /* 0x000000010e00888c */ /* 0x000fe6000bf25270 */
[----:B------:R-:W-:Y:S01]  /*5f50*/  @!UP0 UMOV UR4, UR9 ;  /* 0x0000000900048c82 */ /* 0x000fe20008000000 */
[----:B--2---:R-:W-:Y:S02]  /*5f60*/  @!UP0 UISETP.NE.AND UP2, UPT, UR5, 0x1, UPT ;  /* 0x000000010500888c */ /* 0x004fe4000bf45270 */
[----:B------:R-:W-:Y:S01]  /*5f70*/  @!UP0 USHF.R.U32.HI UR4, URZ, UR13, UR4 ;  /* 0x0000000dff048299 */ /* 0x000fe20008011604 */
[----:B------:R-:W-:Y:S02]  /*5f80*/  @!UP0 UMOV UR6, UR7 ;  /* 0x0000000700068c82 */ /* 0x000fe40008000000 */
[----:B---3--:R-:W-:Y:S02]  /*5f90*/  @!UP0 USHF.R.U32.HI UR6, URZ, UR10, UR6 ;  /* 0x0000000aff068299 */ /* 0x008fe40008011606 */
[----:B------:R-:W-:Y:S02]  /*5fa0*/  @!UP0 USEL UR7, UR37, UR4, !UP2 ;  /* 0x0000000425078287 */ /* 0x000fe4000d000000 */
[----:B------:R-:W-:Y:S04]  /*5fb0*/  @!UP0 USEL UR6, UR36, UR6, !UP1 ;  /* 0x0000000624068287 */ /* 0x000fe8000c800000 */
[----:B------:R-:W-:Y:S02]  /*5fc0*/  @!UP0 UIADD3 UR4, UPT, UPT, -UR7, UR6, URZ ;  /* 0x0000000607048290 */ /* 0x000fe4000fffe1ff */
[----:B------:R-:W-:Y:S02]  /*5fd0*/  @!UP0 UIADD3 UR6, UPT, UPT, UR7, -UR6, URZ ;  /* 0x8000000607068290 */ /* 0x000fe4000fffe0ff */
[----:B------:R-:W-:Y:S02]  /*5fe0*/  @!UP0 UIMAD UR37, UR4, UR5, UR37 ;  /* 0x00000005042582a4 */ /* 0x000fe4000f8e0225 */
[----:B------:R-:W-:Y:S02]  /*5ff0*/  @!UP0 UIMAD UR36, UR6, UR14, UR36 ;  /* 0x0000000e062482a4 */ /* 0x000fe4000f8e0224 */
[----:B------:R-:W-:Y:S09]  /*6000*/  ULOP3.LUT UP0, URZ, UR61, 0x3f0, URZ, 0xc0, !UPT ;  /* 0x000003f03dff7892 */ /* 0x000ff2000f80c0ff */
[----:B------:R-:W-:Y:S05]  /*6010*/  BRA.U !UP0, `(.L_x_83) ;  /* 0x00000001087c7547 */ /* 0x000fea000b800000 */
[----:B------:R-:W1:Y:S01]  /*6020*/  LDCU.64 UR8, c[0x4][0x80] ;  /* 0x01001000ff0877ac */ /* 0x000e620008000a00 */
[----:B------:R-:W-:Y:S01]  /*6030*/  MOV R16, 0x0 ;  /* 0x0000000000107802 */ /* 0x000fe20000000f00 */
[----:B------:R-:W-:Y:S02]  /*6040*/  HFMA2 R12, -RZ, RZ, 0, 5.9604644775390625e-08 ;  /* 0x00000001ff0c7431 */ /* 0x000fe400000001ff */
[----:B------:R-:W-:Y:S01]  /*6050*/  IMAD.MOV.U32 R8, RZ, RZ, 0x70 ;  /* 0x00000070ff087424 */ /* 0x000fe200078e00ff */
[----:B------:R2:W3:Y:S01]  /*6060*/  LDC.64 R14, c[0x4][R16] ;  /* 0x01000000100e7b82 */ /* 0x0004e20000000a00 */
[----:B------:R-:W4:Y:S01]  /*6070*/  LDCU.64 UR6, c[0x4][0x88] ;  /* 0x01001100ff0677ac */ /* 0x000f220008000a00 */
[----:B------:R-:W-:Y:S01]  /*6080*/  IMAD.MOV.U32 R13, RZ, RZ, RZ ;  /* 0x000000ffff0d7224 */ /* 0x000fe200078e00ff */
[----:B------:R-:W2:Y:S01]  /*6090*/  LDCU.64 UR4, c[0x4][0x8] ;  /* 0x01000100ff0477ac */ /* 0x000ea20008000a00 */
[----:B-1----:R-:W-:Y:S01]  /*60a0*/  MOV R5, UR9 ;  /* 0x0000000900057c02 */ /* 0x002fe20008000f00 */
[----:B------:R-:W-:Y:S01]  /*60b0*/  IMAD.U32 R4, RZ, RZ, UR8 ;  /* 0x00000008ff047e24 */ /* 0x000fe2000f8e00ff */
[----:B----4-:R-:W-:Y:S01]  /*60c0*/  MOV R7, UR7 ;  /* 0x0000000700077c02 */ /* 0x010fe20008000f00 */
[----:B------:R-:W-:Y:S01]  /*60d0*/  IMAD.U32 R6, RZ, RZ, UR6 ;  /* 0x00000006ff067e24 */ /* 0x000fe2000f8e00ff */
[----:B--2---:R-:W-:Y:S01]  /*60e0*/  MOV R11, UR5 ;  /* 0x00000005000b7c02 */ /* 0x004fe20008000f00 */
[----:B------:R-:W-:Y:S02]  /*60f0*/  IMAD.U32 R10, RZ, RZ, UR4 ;  /* 0x00000004ff0a7e24 */ /* 0x000fe4000f8e00ff */
[----:B------:R-:W-:Y:S07]  /*6100*/  LEPC R20, `(.L_x_84) ;  /* 0x000000001014794e */ /* 0x000fee0000000000 */
[----:B---3-5:R-:W-:Y:S05]  /*6110*/  CALL.ABS.NOINC R14 ;  /* 0x000000000e007343 */ /* 0x028fea0003c00000 */
.L_x_84:
[----:B------:R-:W1:Y:S01]  /*6120*/  LDCU.64 UR8, c[0x4][0x80] ;  /* 0x01001000ff0877ac */ /* 0x000e620008000a00 */
[----:B------:R2:W3:Y:S01]  /*6130*/  LDC.64 R14, c[0x4][R16] ;  /* 0x01000000100e7b82 */ /* 0x0004e20000000a00 */
[----:B------:R-:W-:Y:S02]  /*6140*/  HFMA2 R12, -RZ, RZ, 0, 5.9604644775390625e-08 ;  /* 0x00000001ff0c7431 */ /* 0x000fe400000001ff */
[----:B------:R-:W-:Y:S02]  /*6150*/  IMAD.MOV.U32 R8, RZ, RZ, 0x70 ;  /* 0x00000070ff087424 */ /* 0x000fe400078e00ff */
[----:B------:R-:W-:Y:S01]  /*6160*/  IMAD.MOV.U32 R13, RZ, RZ, RZ ;  /* 0x000000ffff0d7224 */ /* 0x000fe200078e00ff */
[----:B------:R-:W4:Y:S01]  /*6170*/  LDCU.64 UR6, c[0x4][0x88] ;  /* 0x01001100ff0677ac */ /* 0x000f220008000a00 */
[----:B------:R-:W5:Y:S01]  /*6180*/  LDCU.64 UR4, c[0x4][0x8] ;  /* 0x01000100ff0477ac */ /* 0x000f620008000a00 */
[----:B-1----:R-:W-:Y:S02]  /*6190*/  MOV R4, UR8 ;  /* 0x0000000800047c02 */ /* 0x002fe40008000f00 */
[----:B------:R-:W-:Y:S02]  /*61a0*/  MOV R5, UR9 ;  /* 0x0000000900057c02 */ /* 0x000fe40008000f00 */
[----:B----4-:R-:W-:Y:S01]  /*61b0*/  MOV R7, UR7 ;  /* 0x0000000700077c02 */ /* 0x010fe20008000f00 */
[----:B------:R-:W-:Y:S01]  /*61c0*/  IMAD.U32 R6, RZ, RZ, UR6 ;  /* 0x00000006ff067e24 */ /* 0x000fe2000f8e00ff */
[----:B-----5:R-:W-:Y:S01]  /*61d0*/  MOV R11, UR5 ;  /* 0x00000005000b7c02 */ /* 0x020fe20008000f00 */
[----:B--2---:R-:W-:Y:S02]  /*61e0*/  IMAD.U32 R10, RZ, RZ, UR4 ;  /* 0x00000004ff0a7e24 */ /* 0x004fe4000f8e00ff */
[----:B------:R-:W-:Y:S07]  /*61f0*/  LEPC R20, `(.L_x_83) ;  /* 0x000000001014794e */ /* 0x000fee0000000000 */
[----:B---3--:R-:W-:Y:S05]  /*6200*/  CALL.ABS.NOINC R14 ;  /* 0x000000000e007343 */ /* 0x008fea0003c00000 */
.L_x_83:
[----:B------:R-:W-:Y:S01]  /*6210*/  R2UR UR5, R66 ;  /* 0x00000000420572ca */ /* 0x000fe200000e0000 */
[----:B------:R-:W-:Y:S01]  /*6220*/  UISETP.NE.U32.AND UP0, UPT, UR62, URZ, UPT ;  /* 0x000000ff3e00728c */ /* 0x000fe2000bf05070 */
[----:B------:R-:W-:Y:S02]  /*6230*/  ISETP.NE.U32.AND P3, PT, R54, RZ, PT ;  /* 0x000000ff3600720c */ /* 0x000fe40003f65070 */
[----:B------:R-:W-:Y:S01]  /*6240*/  R2UR UR4, R65 ;  /* 0x00000000410472ca */ /* 0x000fe200000e0000 */
[----:B------:R-:W-:Y:S01]  /*6250*/  UISETP.NE.AND.EX UP0, UPT, UR63, URZ, UPT, UP0 ;  /* 0x000000ff3f00728c */ /* 0x000fe2000bf05300 */
[----:B------:R-:W-:Y:S02]  /*6260*/  ISETP.NE.AND.EX P3, PT, R55, RZ, PT, P3 ;  /* 0x000000ff3700720c */ /* 0x000fe40003f65330 */
[----:B------:R-:W-:Y:S02]  /*6270*/  ISETP.NE.AND P6, PT, R73, RZ, PT ;  /* 0x000000ff4900720c */ /* 0x000fe40003fc5270 */
[----:B------:R-:W-:Y:S03]  /*6280*/  PLOP3.LUT P0, PT, PT, PT, PT, 0x8, 0x80 ;  /* 0x000000000080781c */ /* 0x000fe60003f0e170 */
[----:B------:R-:W-:Y:S04]  /*6290*/  ISETP.NE.U32.AND P1, PT, RZ, UR5, PT ;  /* 0x00000005ff007c0c */ /* 0x000fe8000bf25070 */
[----:B------:R-:W-:Y:S04]  /*62a0*/  ISETP.NE.AND.EX P1, PT, RZ, UR4, PT, P1 ;  /* 0x00000004ff007c0c */ /* 0x000fe8000bf25310 */
[----:B------:R-:W-:Y:S01]  /*62b0*/  @P6 PLOP3.LUT P0, PT, P3, PT, PT, 0x80, 0x8 ;  /* 0x000000000008681c */ /* 0x000fe20001f0f070 */
[----:B------:R-:W-:Y:S01]  /*62c0*/  @!UPT UIADD3 URZ, UPT, UPT, URZ, URZ, URZ ;  /* 0x000000fffffff290 */ /* 0x000fe2000fffe0ff */
[----:B------:R-:W-:Y:S11]  /*62d0*/  @!P3 BRA `(.L_x_85) ;  /* 0x000000000030b947 */ /* 0x000ff60003800000 */
[----:B------:R-:W-:Y:S01]  /*62e0*/  ISETP.NE.U32.AND P2, PT, R52, RZ, PT ;  /* 0x000000ff3400720c */ /* 0x000fe20003f45070 */
[----:B------:R-:W1:Y:S01]  /*62f0*/  LDCU.64 UR4, c[0x0][0x358] ;  /* 0x00006b00ff0477ac */ /* 0x000e620008000a00 */
[----:B------:R-:W-:Y:S02]  /*6300*/  IMAD.MOV.U32 R63, RZ, RZ, 0x1 ;  /* 0x00000001ff3f7424 */ /* 0x000fe400078e00ff */
[----:B------:R-:W-:Y:S11]  /*6310*/  ISETP.NE.AND.EX P2, PT, R53, RZ, PT, P2 ;  /* 0x000000ff3500720c */ /* 0x000ff60003f45320 */
[----:B------:R-:W-:Y:S02]  /*6320*/  @!UPT UIADD3 URZ, UPT, UPT, URZ, URZ, URZ ;  /* 0x000000fffffff290 */ /* 0x000fe4000fffe0ff */
[----:B------:R-:W2:Y:S01]  /*6330*/  @P2 LDC.64 R4, c[0x0][0x988] ;  /* 0x00026200ff042b82 */ /* 0x000ea20000000a00 */
[----:B------:R-:W-:Y:S04]  /*6340*/  @P2 IMAD R0, R17, R54, RZ ;  /* 0x0000003611002224 */ /* 0x000fe800078e02ff */
[----:B--2---:R-:W-:Y:S04]  /*6350*/  @P2 IMAD.WIDE R4, R0, 0x4, R4 ;  /* 0x0000000400042825 */ /* 0x004fe800078e0204 */
[----:B------:R-:W-:Y:S01]  /*6360*/  HFMA2 R0, -RZ, RZ, 0, 5.9604644775390625e-08 ;  /* 0x00000001ff007431 */ /* 0x000fe200000001ff */
[----:B-1---5:R1:W5:Y:S04]  /*6370*/  @P2 LDG.E R27, desc[UR4][R4.64] ;  /* 0x00000004041b2981 */ /* 0x022368000c1e1900 */
[----:B------:R-:W-:Y:S01]  /*6380*/  @!P2 PRMT R63, R0, 0x7610, R63 ;  /* 0x00007610003fa816 */ /* 0x000fe2000000003f */
[----:B-1----:R-:W2:Y:S06]  /*6390*/  @!P2 LDC R27, c[0x0][0x980] ;  /* 0x00026000ff1bab82 */ /* 0x002eac0000000800 */
.L_x_85:
[----:B------:R-:W-:Y:S05]  /*63a0*/  BRA.U !UP0, `(.L_x_86) ;  /* 0x00000001082c7547 */ /* 0x000fea000b800000 */
[----:B------:R-:W-:Y:S02]  /*63b0*/  R2UR UR5, R68 ;  /* 0x00000000440572ca */ /* 0x000fe400000e0000 */
[----:B------:R-:W-:Y:S11]  /*63c0*/  R2UR UR4, R67 ;  /* 0x00000000430472ca */ /* 0x000ff600000e0000 */
[----:B------:R-:W-:Y:S04]  /*63d0*/  ISETP.NE.U32.AND P2, PT, RZ, UR5, PT ;  /* 0x00000005ff007c0c */ /* 0x000fe8000bf45070 */
[----:B------:R-:W-:Y:S01]  /*63e0*/  ISETP.NE.AND.EX P2, PT, RZ, UR4, PT, P2 ;  /* 0x00000004ff007c0c */ /* 0x000fe2000bf45320 */
[----:B------:R-:W1:Y:S11]  /*63f0*/  LDCU.64 UR4, c[0x0][0x358] ;  /* 0x00006b00ff0477ac */ /* 0x000e760008000a00 */
[----:B------:R-:W-:Y:S01]  /*6400*/  @!UPT UIADD3 URZ, UPT, UPT, URZ, URZ, URZ ;  /* 0x000000fffffff290 */ /* 0x000fe2000fffe0ff */
[----:B------:R-:W3:Y:S01]  /*6410*/  @P2 LDC.64 R4, c[0x0][0x9a8] ;  /* 0x00026a00ff042b82 */ /* 0x000ee20000000a00 */
[----:B------:R-:W-:Y:S04]  /*6420*/  @P2 IMAD R3, R17, UR62, RZ ;  /* 0x0000003e11032c24 */ /* 0x000fe8000f8e02ff */
[----:B---3--:R-:W-:Y:S05]  /*6430*/  @P2 IMAD.WIDE R4, R3, 0x4, R4 ;  /* 0x0000000403042825 */ /* 0x008fea00078e0204 */
[----:B-1---5:R1:W5:Y:S02]  /*6440*/  @P2 LDG.E R24, desc[UR4][R4.64] ;  /* 0x0000000404182981 */ /* 0x022364000c1e1900 */
[----:B-1----:R-:W3:Y:S02]  /*6450*/  @!P2 LDC R24, c[0x0][0x9a0] ;  /* 0x00026800ff18ab82 */ /* 0x002ee40000000800 */
.L_x_86:
[----:B--2--5:R-:W-:Y:S01]  /*6460*/  FSETP.NEU.AND P2, PT, R27, RZ, PT ;  /* 0x000000ff1b00720b */ /* 0x024fe20003f4d000 */
[----:B------:R-:W1:Y:S01]  /*6470*/  LDCU.128 UR12, c[0x0][0xb90] ;  /* 0x00017200ff0c77ac */ /* 0x000e620008000c00 */
[----:B------:R-:W-:Y:S01]  /*6480*/  SEL R4, RZ, 0xffffffff, P1 ;  /* 0xffffffffff047807 */ /* 0x000fe20000800000 */
[----:B------:R-:W-:Y:S01]  /*6490*/  BSSY B1, `(.L_x_87) ;  /* 0x0000066000017945 */ /* 0x000fe20003800000 */
[----:B------:R-:W-:Y:S01]  /*64a0*/  @P6 LOP3.LUT P1, RZ, R63, 0xff, RZ, 0xc0, !PT ;  /* 0x000000ff3fff6812 */ /* 0x000fe2000782c0ff */
[----:B------:R-:W-:Y:S01]  /*64b0*/  IMAD.MOV.U32 R35, RZ, RZ, 0x1 ;  /* 0x00000001ff237424 */ /* 0x000fe200078e00ff */
[----:B------:R-:W-:Y:S01]  /*64c0*/  @P6 SEL R5, RZ, 0xffffffff, P2 ;  /* 0xffffffffff056807 */ /* 0x000fe20001000000 */
[----:B------:R-:W-:Y:S01]  /*64d0*/  IMAD.IADD R25, R23, 0x1, R2 ;  /* 0x0000000117197824 */ /* 0x000fe200078e0202 */
[----:B------:R-:W-:Y:S01]  /*64e0*/  LOP3.LUT R32, R60, 0x1, RZ, 0x3c, !PT ;  /* 0x000000013c207812 */ /* 0x000fe200078e3cff */
[----:B------:R-:W2:Y:S01]  /*64f0*/  LDCU UR11, c[0x0][0xba0] ;  /* 0x00017400ff0b77ac */ /* 0x000ea20008000800 */
[----:B------:R-:W-:Y:S01]  /*6500*/  @P0 SEL R5, R4, R5, !P1 ;  /* 0x0000000504050207 */ /* 0x000fe20004800000 */
[----:B------:R-:W-:Y:S01]  /*6510*/  IMAD.U32 R34, RZ, RZ, UR50 ;  /* 0x00000032ff227e24 */ /* 0x000fe2000f8e00ff */
[----:B------:R-:W-:Y:S01]  /*6520*/  LEA R85, R22, UR49, 0x3 ;  /* 0x0000003116557c11 */ /* 0x000fe2000f8e18ff */
[----:B------:R-:W-:Y:S01]  /*6530*/  USHF.L.U32 UR8, UR51, 0x6, URZ ;  /* 0x0000000633087899 */ /* 0x000fe200080006ff */
[----:B------:R-:W-:Y:S02]  /*6540*/  @P6 LOP3.LUT R5, R5, 0x1, RZ, 0xc0, !PT ;  /* 0x0000000105056812 */ /* 0x000fe400078ec0ff */
[----:B------:R-:W-:Y:S02]  /*6550*/  CS2R R38, SRZ ;  /* 0x0000000000267805 */ /* 0x000fe4000001ff00 */
[----:B------:R-:W-:Y:S02]  /*6560*/  SHF.L.U32 R0, R59, 0x1f, RZ ;  /* 0x0000001f3b007819 */ /* 0x000fe400000006ff */
[----:B------:R-:W-:Y:S02]  /*6570*/  CS2R R36, SRZ ;  /* 0x0000000000247805 */ /* 0x000fe4000001ff00 */
[----:B------:R-:W-:Y:S01]  /*6580*/  ISETP.NE.U32.OR P5, PT, R5, 0x1, !P6 ;  /* 0x000000010500780c */ /* 0x000fe200077a5470 */
[----:B------:R-:W-:Y:S01]  /*6590*/  IMAD.U32 R5, RZ, RZ, UR50 ;  /* 0x00000032ff057e24 */ /* 0x000fe2000f8e00ff */
[----:B------:R-:W-:Y:S01]  /*65a0*/  R2UR UR4, R71 ;  /* 0x00000000470472ca */ /* 0x000fe200000e0000 */
[----:B------:R-:W-:Y:S01]  /*65b0*/  IMAD.U32 R80, RZ, RZ, UR8 ;  /* 0x00000008ff507e24 */ /* 0x000fe2000f8e00ff */
[----:B------:R-:W-:Y:S02]  /*65c0*/  R2UR UR6, R70 ;  /* 0x00000000460672ca */ /* 0x000fe400000e0000 */
[----:B------:R-:W-:Y:S02]  /*65d0*/  CS2R R42, SRZ ;  /* 0x00000000002a7805 */ /* 0x000fe4000001ff00 */
[----:B------:R-:W-:Y:S02]  /*65e0*/  LEA R3, R5, UR49, 0x3 ;  /* 0x0000003105037c11 */ /* 0x000fe4000f8e18ff */
[----:B------:R-:W-:Y:S02]  /*65f0*/  CS2R R40, SRZ ;  /* 0x0000000000287805 */ /* 0x000fe4000001ff00 */
[----:B------:R-:W-:Y:S02]  /*6600*/  R2UR UR10, R72 ;  /* 0x00000000480a72ca */ /* 0x000fe400000e0000 */
[----:B------:R-:W-:Y:S02]  /*6610*/  CS2R R46, SRZ ;  /* 0x00000000002e7805 */ /* 0x000fe4000001ff00 */
[----:B------:R-:W-:Y:S02]  /*6620*/  R2UR UR9, R69 ;  /* 0x00000000450972ca */ /* 0x000fe400000e0000 */
[----:B------:R-:W-:Y:S02]  /*6630*/  CS2R R44, SRZ ;  /* 0x00000000002c7805 */ /* 0x000fe4000001ff00 */
[----:B------:R-:W-:Y:S02]  /*6640*/  LOP3.LUT P4, R81, R63, 0xff, RZ, 0xc0, !PT ;  /* 0x000000ff3f517812 */ /* 0x000fe4000788c0ff */
[----:B------:R-:W-:Y:S02]  /*6650*/  CS2R R50, SRZ ;  /* 0x0000000000327805 */ /* 0x000fe4000001ff00 */
[----:B------:R-:W-:Y:S01]  /*6660*/  @P5 SHF.L.U32 R8, R32, 0x1f, RZ ;  /* 0x0000001f20085819 */ /* 0x000fe200000006ff */
[----:B------:R-:W-:Y:S01]  /*6670*/  UIMAD.WIDE.U32 UR4, UR8, UR4, URZ ;  /* 0x00000004080472a5 */ /* 0x000fe2000f8e00ff */
[----:B------:R-:W-:Y:S02]  /*6680*/  SEL R5, RZ, 0xffffffff, P2 ;  /* 0xffffffffff057807 */ /* 0x000fe40001000000 */
[----:B------:R-:W-:Y:S01]  /*6690*/  CS2R R48, SRZ ;  /* 0x0000000000307805 */ /* 0x000fe2000001ff00 */
[----:B------:R-:W4:Y:S01]  /*66a0*/  @P5 SYNCS.PHASECHK.TRANS64.TRYWAIT P1, [R3+URZ+0xc0], R8 ;  /* 0x0000c008030055a7 */ /* 0x000f2200080211ff */
[----:B------:R-:W-:Y:S01]  /*66b0*/  USHF.R.U32.HI UR5, URZ, UR6, UR5 ;  /* 0x00000006ff057299 */ /* 0x000fe20008011605 */
[----:B------:R-:W-:Y:S01]  /*66c0*/  @P3 SEL R5, R4, R5, !P4 ;  /* 0x0000000504053207 */ /* 0x000fe20006000000 */
[----:B------:R-:W-:Y:S01]  /*66d0*/  UISETP.NE.AND UP0, UPT, UR10, 0x1, UPT ;  /* 0x000000010a00788c */ /* 0x000fe2000bf05270 */
[----:B------:R-:W-:Y:S02]  /*66e0*/  P2R R82, PR, RZ, 0x20 ;  /* 0x00000020ff527803 */ /* 0x000fe40000000000 */
[----:B------:R-:W-:Y:S01]  /*66f0*/  LOP3.LUT R5, R5, 0x1, RZ, 0xc0, !PT ;  /* 0x0000000105057812 */ /* 0x000fe200078ec0ff */
[----:B------:R-:W-:Y:S02]  /*6700*/  USEL UR5, UR8, UR5, !UP0 ;  /* 0x0000000508057287 */ /* 0x000fe4000c000000 */
[----:B------:R-:W-:Y:S04]  /*6710*/  UISETP.NE.AND UP0, UPT, UR9, 0x1, UPT ;  /* 0x000000010900788c */ /* 0x000fe8000bf05270 */
[----:B------:R-:W-:Y:S02]  /*6720*/  IMAD R7, RZ, RZ, -UR5 ;  /* 0x80000005ff077e24 */ /* 0x000fe4000f8e02ff */
[----:B------:R-:W-:Y:S01]  /*6730*/  IMAD.U32 R79, RZ, RZ, UR5 ;  /* 0x00000005ff4f7e24 */ /* 0x000fe2000f8e00ff */
[----:B------:R2:W3:Y:S01]  /*6740*/  SYNCS.PHASECHK.TRANS64.TRYWAIT P0, [R85+URZ+0x110], R0 ;  /* 0x00011000550075a7 */ /* 0x0004e200080011ff */
[----:B-1----:R-:W-:Y:S01]  /*6750*/  UIMAD.WIDE.U32 UR6, UR5, UR12, URZ ;  /* 0x0000000c050672a5 */ /* 0x002fe2000f8e00ff */
[----:B------:R-:W-:Y:S06]  /*6760*/  IMAD R80, R7, UR10, R80 ;  /* 0x0000000a07507c24 */ /* 0x000fec000f8e0250 */
[----:B------:R-:W-:Y:S02]  /*6770*/  UMOV UR4, UR7 ;  /* 0x0000000700047c82 */ /* 0x000fe40008000000 */
[----:B------:R-:W-:Y:S04]  /*6780*/  USHF.R.U32.HI UR4, URZ, UR13, UR4 ;  /* 0x0000000dff047299 */ /* 0x000fe80008011604 */
[----:B------:R-:W-:Y:S02]  /*6790*/  USEL UR4, UR5, UR4, !UP0 ;  /* 0x0000000405047287 */ /* 0x000fe4000c000000 */
[----:B------:R-:W-:Y:S02]  /*67a0*/  UISETP.NE.AND UP0, UPT, UR14, 0x1, UPT ;  /* 0x000000010e00788c */ /* 0x000fe4000bf05270 */
[----:B------:R-:W-:Y:S02]  /*67b0*/  UIMAD.WIDE.U32 UR6, UR4, UR15, URZ ;  /* 0x0000000f040672a5 */ /* 0x000fe4000f8e00ff */
[----:B------:R-:W-:Y:S02]  /*67c0*/  IMAD.U32 R78, RZ, RZ, UR4 ;  /* 0x00000004ff4e7e24 */ /* 0x000fe4000f8e00ff */
[----:B------:R-:W-:Y:S01]  /*67d0*/  PLOP3.LUT P2, PT, PT, PT, UP0, 0x80, 0x8 ;  /* 0x000000000008781c */ /* 0x000fe20003f4f008 */
[----:B------:R-:W-:Y:S02]  /*67e0*/  IMAD R6, RZ, RZ, -UR4 ;  /* 0x80000004ff067e24 */ /* 0x000fe4000f8e02ff */
[----:B------:R-:W-:Y:S01]  /*67f0*/  UMOV UR6, UR7 ;  /* 0x0000000700067c82 */ /* 0x000fe20008000000 */
[----:B------:R-:W-:Y:S01]  /*6800*/  IMAD.U32 R77, RZ, RZ, UR4 ;  /* 0x00000004ff4d7e24 */ /* 0x000fe2000f8e00ff */
[----:B--2---:R-:W-:Y:S01]  /*6810*/  USHF.R.U32.HI UR6, URZ, UR11, UR6 ;  /* 0x0000000bff067299 */ /* 0x004fe20008011606 */
[----:B------:R-:W-:Y:S05]  /*6820*/  IMAD R79, R6, UR9, R79 ;  /* 0x00000009064f7c24 */ /* 0x000fea000f8e024f */
[----:B------:R-:W-:Y:S02]  /*6830*/  SEL R78, R78, UR6, !P2 ;  /* 0x000000064e4e7c07 */ /* 0x000fe4000d000000 */
[----:B------:R-:W-:Y:S03]  /*6840*/  ISETP.NE.U32.AND P2, PT, R5, 0x1, PT ;  /* 0x000000010500780c */ /* 0x000fe60003f45070 */
[----:B------:R-:W-:Y:S01]  /*6850*/  IMAD.MOV R4, RZ, RZ, -R78 ;  /* 0x000000ffff047224 */ /* 0x000fe200078e0a4e */
[----:B------:R-:W-:Y:S03]  /*6860*/  P2R R86, PR, RZ, 0x4 ;  /* 0x00000004ff567803 */ /* 0x000fe60000000000 */
[----:B------:R-:W-:Y:S01]  /*6870*/  IMAD R77, R4, UR14, R77 ;  /* 0x0000000e044d7c24 */ /* 0x000fe2000f8e024d */
[----:B----4-:R-:W-:Y:S01]  /*6880*/  @P5 SEL R35, RZ, 0x1, !P1 ;  /* 0x00000001ff235807 */ /* 0x010fe20004800000 */
[----:B------:R-:W-:Y:S06]  /*6890*/  @!P5 BRA `(.L_x_88) ;  /* 0x000000000094d947 */ /* 0x000fec0003800000 */
[----:B------:R-:W-:Y:S01]  /*68a0*/  HFMA2 R47, -RZ, RZ, 0, 0 ;  /* 0x00000000ff2f7431 */ /* 0x000fe200000001ff */
[----:B------:R-:W-:Y:S01]  /*68b0*/  ISETP.NE.AND P1, PT, R35, RZ, PT ;  /* 0x000000ff2300720c */ /* 0x000fe20003f25270 */
[----:B------:R-:W-:Y:S01]  /*68c0*/  IMAD.U32 R2, RZ, RZ, UR50 ;  /* 0x00000032ff027e24 */ /* 0x000fe2000f8e00ff */
[----:B------:R-:W-:Y:S11]  /*68d0*/  BSSY B0, `(.L_x_89) ;  /* 0x0000005000007945 */ /* 0x000ff60003800000 */
[----:B------:R-:W-:Y:S05]  /*68e0*/  @P1 BRA `(.L_x_90) ;  /* 0x00000000000c1947 */ /* 0x000fea0003800000 */
[----:B------:R-:W-:Y:S04]  /*68f0*/  SHF.L.U32 R4, R32, 0x1f, RZ ;  /* 0x0000001f20047819 */ /* 0x000fe800000006ff */
[----:B------:R-:W1:Y:S02]  /*6900*/  SYNCS.PHASECHK.TRANS64.TRYWAIT P1, [R3+URZ+0xc0], R4 ;  /* 0x0000c004030075a7 */ /* 0x000e6400080211ff */
[----:B-1----:R-:W-:Y:S05]  /*6910*/  @!P1 BRA `(.L_x_91) ;  /* 0x0000002000cc9947 */ /* 0x002fea0003800000 */
.L_x_90:
[----:B------:R-:W-:Y:S05]  /*6920*/  BSYNC B0 ;  /* 0x0000000000007941 */ /* 0x000fea0003800000 */
.L_x_89:
[----:B------:R-:W-:Y:S01]  /*6930*/  ISETP.NE.AND P1, PT, R86, RZ, PT ;  /* 0x000000ff5600720c */ /* 0x000fe20003f25270 */
[----:B------:R-:W-:Y:S01]  /*6940*/  IMAD.MOV.U32 R46, RZ, RZ, RZ ;  /* 0x000000ffff2e7224 */ /* 0x000fe200078e00ff */
[----:B------:R-:W-:Y:S02]  /*6950*/  CS2R R44, SRZ ;  /* 0x00000000002c7805 */ /* 0x000fe4000001ff00 */
[----:B------:R-:W-:Y:S02]  /*6960*/  CS2R R50, SRZ ;  /* 0x0000000000327805 */ /* 0x000fe4000001ff00 */
[----:B------:R-:W-:Y:S02]  /*6970*/  CS2R R48, SRZ ;  /* 0x0000000000307805 */ /* 0x000fe4000001ff00 */
[----:B------:R-:W-:Y:S02]  /*6980*/  CS2R R42, SRZ ;  /* 0x00000000002a7805 */ /* 0x000fe4000001ff00 */
[----:B------:R-:W-:Y:S02]  /*6990*/  CS2R R40, SRZ ;  /* 0x0000000000287805 */ /* 0x000fe4000001ff00 */
[----:B------:R-:W-:Y:S02]  /*69a0*/  CS2R R38, SRZ ;  /* 0x0000000000267805 */ /* 0x000fe4000001ff00 */
[----:B------:R-:W-:Y:S01]  /*69b0*/  CS2R R36, SRZ ;  /* 0x0000000000247805 */ /* 0x000fe2000001ff00 */
[----:B------:R-:W-:Y:S01]  /*69c0*/  @P1 IMAD R5, R2, 0x800, R61 ;  /* 0x0000080002051824 */ /* 0x000fe200078e023d */
[----:B------:R-:W-:Y:S05]  /*69d0*/  @P1 WARPSYNC.ALL ;  /* 0x0000000000001948 */ /* 0x000fea0003800000 */
[----:B------:R-:W-:Y:S01]  /*69e0*/  @P1 LEA R5, R5, UR49, 0x2 ;  /* 0x0000003105051c11 */ /* 0x000fe2000f8e10ff */
[----:B------:R-:W-:Y:S04]  /*69f0*/  UIADD3 UR4, UPT, UPT, UR50, 0x1, URZ ;  /* 0x0000000132047890 */ /* 0x000fe8000fffe0ff */
[----:B------:R2:W4:Y:S01]  /*6a00*/  @P1 LDSM.16.M88.4 R48, [R5+0x400] ;  /* 0x000400000530183b */ /* 0x0005220000000200 */
[----:B------:R-:W-:Y:S01]  /*6a10*/  @P1 VIADD R2, R5, 0x400 ;  /* 0x0000040005021836 */ /* 0x000fe20000000000 */
[----:B------:R-:W-:Y:S01]  /*6a20*/  UISETP.NE.AND UP0, UPT, UR4, 0x3, UPT ;  /* 0x000000030400788c */ /* 0x000fe2000bf05270 */
[C-C-:B-1----:R-:W-:Y:S02]  /*6a30*/  @P1 IMAD R3, R76.reuse, 0x4, R5.reuse ;  /* 0x000000044c031824 */ /* 0x142fe400078e0205 */
[C---:B------:R-:W-:Y:S01]  /*6a40*/  @P1 IMAD R7, R75.reuse, 0x4, R2 ;  /* 0x000000044b071824 */ /* 0x040fe200078e0202 */
[----:B------:R-:W-:Y:S01]  /*6a50*/  USEL UR4, UR4, URZ, UP0 ;  /* 0x000000ff04047287 */ /* 0x000fe20008000000 */
[----:B------:R-:W-:Y:S01]  /*6a60*/  @P1 IMAD R2, R75, 0x4, R5 ;  /* 0x000000044b021824 */ /* 0x000fe200078e0205 */
[----:B------:R2:W1:Y:S01]  /*6a70*/  @P1 LDSM.16.M88.4 R44, [R3+0x400] ;  /* 0x00040000032c183b */ /* 0x0004620000000200 */
[----:B------:R-:W-:Y:S03]  /*6a80*/  @P1 IMAD R4, R76, 0x4, R7 ;  /* 0x000000044c041824 */ /* 0x000fe600078e0207 */
[----:B------:R-:W-:Y:S01]  /*6a90*/  IMAD.U32 R34, RZ, RZ, UR4 ;  /* 0x00000004ff227e24 */ /* 0x000fe2000f8e00ff */
[----:B------:R2:W1:Y:S05]  /*6aa0*/  @P1 LDSM.16.M88.4 R40, [R2+0x400] ;  /* 0x000400000228183b */ /* 0x00046a0000000200 */
[----:B------:R2:W1:Y:S01]  /*6ab0*/  @P1 LDSM.16.M88.4 R36, [R4] ;  /* 0x000000000424183b */ /* 0x0004620000000200 */
[----:B------:R-:W-:Y:S04]  /*6ac0*/  PLOP3.LUT P1, PT, PT, PT, UP0, 0x80, 0x8 ;  /* 0x000000000008781c */ /* 0x000fe80003f2f008 */
[----:B------:R-:W-:Y:S04]  /*6ad0*/  SEL R7, RZ, 0x1, P1 ;  /* 0x00000001ff077807 */ /* 0x000fe80000800000 */
[----:B------:R-:W-:Y:S02]  /*6ae0*/  LOP3.LUT R32, R32, R7, RZ, 0x3c, !PT ;  /* 0x0000000720207212 */ /* 0x000fe400078e3cff */
.L_x_88:
[----:B------:R-:W-:Y:S05]  /*6af0*/  BSYNC B1 ;  /* 0x0000000000017941 */ /* 0x000fea0003800000 */
.L_x_87:
[----:B--2---:R-:W-:Y:S04]  /*6b00*/  SHF.R.U32.HI R3, RZ, 0x15, R25 ;  /* 0x00000015ff037819 */ /* 0x004fe80000011619 */
[----:B------:R-:W-:Y:S01]  /*6b10*/  LOP3.LUT P1, RZ, R3, 0x3, R64, 0x48, !PT ;  /* 0x0000000303ff7812 */ /* 0x000fe20007824840 */
[----:B------:R-:W-:Y:S01]  /*6b20*/  @!UPT UIADD3 URZ, UPT, UPT, URZ, URZ, URZ ;  /* 0x000000fffffff290 */ /* 0x000fe2000fffe0ff */
[----:B---3--:R-:W-:Y:S11]  /*6b30*/  @P0 BRA `(.L_x_92) ;  /* 0x0000000000080947 */ /* 0x008ff60003800000 */
[----:B------:R-:W2:Y:S02]  /*6b40*/  SYNCS.PHASECHK.TRANS64.TRYWAIT P0, [R85+URZ+0x110], R0 ;  /* 0x00011000550075a7 */ /* 0x000ea400080011ff */
[----:B--2---:R-:W-:Y:S05]  /*6b50*/  @!P0 BRA `(.L_x_93) ;  /* 0x0000002000508947 */ /* 0x004fea0003800000 */
.L_x_92:
[----:B------:R-:W-:Y:S05]  /*6b60*/  @!P1 BRA `(.L_x_94) ;  /* 0x0000000000409947 */ /* 0x000fea0003800000 */
[----:B------:R-:W3:Y:S01]  /*6b70*/  LDCU.64 UR8, c[0x4][0x70] ;  /* 0x01000e00ff0877ac */ /* 0x000ee20008000a00 */
[----:B------:R-:W-:Y:S01]  /*6b80*/  MOV R3, 0x0 ;  /* 0x0000000000037802 */ /* 0x000fe20000000f00 */
[----:B------:R-:W-:Y:S02]  /*6b90*/  HFMA2 R12, -RZ, RZ, 0, 5.9604644775390625e-08 ;  /* 0x00000001ff0c7431 */ /* 0x000fe400000001ff */
[----:B------:R-:W-:Y:S02]  /*6ba0*/  IMAD.MOV.U32 R8, RZ, RZ, 0x192 ;  /* 0x00000192ff087424 */ /* 0x000fe400078e00ff */
[----:B------:R-:W-:Y:S01]  /*6bb0*/  IMAD.MOV.U32 R13, RZ, RZ, RZ ;  /* 0x000000ffff0d7224 */ /* 0x000fe200078e00ff */
[----:B------:R-:W5:Y:S01]  /*6bc0*/  LDCU.64 UR6, c[0x4][0x78] ;  /* 0x01000f00ff0677ac */ /* 0x000f620008000a00 */
[----:B------:R-:W1:Y:S01]  /*6bd0*/  LDC.64 R2, c[0x4][R3] ;  /* 0x0100000003027b82 */ /* 0x000e620000000a00 */
[----:B------:R-:W2:Y:S01]  /*6be0*/  LDCU.64 UR4, c[0x4][0x10] ;  /* 0x01000200ff0477ac */ /* 0x000ea20008000a00 */
[----:B---3--:R-:W-:Y:S01]  /*6bf0*/  MOV R5, UR9 ;  /* 0x0000000900057c02 */ /* 0x008fe20008000f00 */
[----:B------:R-:W-:Y:S01]  /*6c00*/  IMAD.U32 R4, RZ, RZ, UR8 ;  /* 0x00000008ff047e24 */ /* 0x000fe2000f8e00ff */
[----:B-----5:R-:W-:Y:S01]  /*6c10*/  MOV R7, UR7 ;  /* 0x0000000700077c02 */ /* 0x020fe20008000f00 */
[----:B------:R-:W-:Y:S01]  /*6c20*/  IMAD.U32 R6, RZ, RZ, UR6 ;  /* 0x00000006ff067e24 */ /* 0x000fe2000f8e00ff */
[----:B--2---:R-:W-:Y:S01]  /*6c30*/  MOV R11, UR5 ;  /* 0x00000005000b7c02 */ /* 0x004fe20008000f00 */
[----:B------:R-:W-:Y:S02]  /*6c40*/  IMAD.U32 R10, RZ, RZ, UR4 ;  /* 0x00000004ff0a7e24 */ /* 0x000fe4000f8e00ff */
[----:B------:R-:W-:Y:S07]  /*6c50*/  LEPC R20, `(.L_x_94) ;  /* 0x000000001014794e */ /* 0x000fee0000000000 */
[----:B-1--4-:R-:W-:Y:S05]  /*6c60*/  CALL.ABS.NOINC R2 ;  /* 0x0000000002007343 */ /* 0x012fea0003c00000 */
.L_x_94:
[----:B----4-:R-:W-:Y:S01]  /*6c70*/  LOP3.LUT R20, R48, 0xffffe000, RZ, 0xc0, !PT ;  /* 0xffffe00030147812 */ /* 0x010fe200078ec0ff */
[----:B------:R-:W-:Y:S05]  /*6c80*/  WARPSYNC.ALL ;  /* 0x0000000000007948 */ /* 0x000fea0003800000 */
[----:B------:R-:W-:Y:S01]  /*6c90*/  R2UR UR4, R25 ;  /* 0x00000000190472ca */ /* 0x000fe200000e0000 */
[----:B------:R-:W-:Y:S01]  /*6ca0*/  IMAD.SHL.U32 R83, R75, 0x4, RZ ;  /* 0x000000044b537824 */ /* 0x000fe200078e00ff */
[----:B------:R-:W-:Y:S01]  /*6cb0*/  LOP3.LUT R21, R49, 0xffffe000, RZ, 0xc0, !PT ;  /* 0xffffe00031157812 */ /* 0x000fe200078ec0ff */
[----:B------:R-:W-:Y:S01]  /*6cc0*/  IMAD.U32 R84, RZ, RZ, UR50 ;  /* 0x00000032ff547e24 */ /* 0x000fe2000f8e00ff */
[----:B------:R-:W-:Y:S01]  /*6cd0*/  LOP3.LUT R26, R50, 0xffffe000, RZ, 0xc0, !PT ;  /* 0xffffe000321a7812 */ /* 0x000fe200078ec0ff */
[----:B------:R-:W-:Y:S01]  /*6ce0*/  BSSY.RECONVERGENT B0, `(.L_x_95) ;  /* 0x000005d000007945 */ /* 0x000fe20003800200 */
[----:B-1----:R-:W-:Y:S01]  /*6cf0*/  LOP3.LUT R33, R46, 0xffffe000, RZ, 0xc0, !PT ;  /* 0xffffe0002e217812 */ /* 0x002fe200078ec0ff */
[----:B------:R-:W-:Y:S01]  /*6d00*/  IMAD R84, R84, 0x800, R61 ;  /* 0x0000080054547824 */ /* 0x000fe200078e023d */
[----:B------:R-:W-:Y:S04]  /*6d10*/  ISETP.NE.AND P0, PT, R62, RZ, PT ;  /* 0x000000ff3e00720c */ /* 0x000fe80003f05270 */
[----:B------:R-:W-:Y:S01]  /*6d20*/  LEA R87, R84, UR49, 0x2 ;  /* 0x0000003154577c11 */ /* 0x000fe2000f8e10ff */
[----:B------:R-:W2:Y:S01]  /*6d30*/  LDTM.16dp128bit.x8 R4, tmem[UR4] ;  /* 0x00000004000479ee */ /* 0x000ea20008180000 */
[----:B------:R-:W-:Y:S02]  /*6d40*/  IMAD.SHL.U32 R84, R76, 0x4, RZ ;  /* 0x000000044c547824 */ /* 0x000fe400078e00ff */
[--C-:B------:R-:W-:Y:S03]  /*6d50*/  IADD3 R89, PT, PT, R83, 0x400, R87.reuse ;  /* 0x0000040053597810 */ /* 0x100fe60007ffe057 */
[C---:B------:R-:W-:Y:S02]  /*6d60*/  IADD3 R90, PT, PT, R84.reuse, 0x400, R87 ;  /* 0x00000400545a7810 */ /* 0x040fe40007ffe057 */
[----:B------:R-:W-:Y:S02]  /*6d70*/  IMAD.IADD R88, R84, 0x1, R89 ;  /* 0x0000000154587824 */ /* 0x000fe400078e0259 */
[C---:B--2---:R-:W-:Y:S01]  /*6d80*/  FMUL R0, R24.reuse, R4 ;  /* 0x0000000418007220 */ /* 0x044fe20000400000 */
[C---:B------:R-:W-:Y:S01]  /*6d90*/  FMUL R2, R24.reuse, R5 ;  /* 0x0000000518027220 */ /* 0x040fe20000400000 */
[C---:B------:R-:W-:Y:S01]  /*6da0*/  FMUL R3, R24.reuse, R6 ;  /* 0x0000000618037220 */ /* 0x040fe20000400000 */
[----:B------:R-:W-:Y:S01]  /*6db0*/  FMUL R7, R24, R7 ;  /* 0x0000000718077220 */ /* 0x000fe20000400000 */
[----:B------:R-:W-:Y:S01]  /*6dc0*/  FFMA R28, R27, R20, R0 ;  /* 0x000000141b1c7223 */ /* 0x000fe20000000000 */
[----:B------:R-:W-:Y:S01]  /*6dd0*/  LOP3.LUT R20, R51, 0xffffe000, RZ, 0xc0, !PT ;  /* 0xffffe00033147812 */ /* 0x000fe200078ec0ff */
[C---:B------:R-:W-:Y:S01]  /*6de0*/  FFMA R29, R27.reuse, R21, R2 ;  /* 0x000000151b1d7223 */ /* 0x040fe20000000002 */
[----:B------:R-:W-:Y:S01]  /*6df0*/  LOP3.LUT R21, R44, 0xffffe000, RZ, 0xc0, !PT ;  /* 0xffffe0002c157812 */ /* 0x000fe200078ec0ff */
[----:B------:R-:W-:Y:S01]  /*6e00*/  FFMA R30, R27, R26, R3 ;  /* 0x0000001a1b1e7223 */ /* 0x000fe20000000003 */
[----:B------:R-:W-:Y:S01]  /*6e10*/  LOP3.LUT R26, R45, 0xffffe000, RZ, 0xc0, !PT ;  /* 0xffffe0002d1a7812 */ /* 0x000fe200078ec0ff */
[C---:B------:R-:W-:Y:S01]  /*6e20*/  FMUL R4, R24.reuse, R8 ;  /* 0x0000000818047220 */ /* 0x040fe20000400000 */
[----:B------:R-:W-:Y:S01]  /*6e30*/  F2FP.TF32.F32.PACK_B R28, R28 ;  /* 0x0000001cff1c723e */ /* 0x000fe200024050ff */
[----:B------:R-:W-:Y:S01]  /*6e40*/  FFMA R31, R27, R20, R7 ;  /* 0x000000141b1f7223 */ /* 0x000fe20000000007 */
[----:B------:R-:W-:Y:S01]  /*6e50*/  LOP3.LUT R20, R47, 0xffffe000, RZ, 0xc0, !PT ;  /* 0xffffe0002f147812 */ /* 0x000fe200078ec0ff */
[C---:B------:R-:W-:Y:S01]  /*6e60*/  FMUL R5, R24.reuse, R9 ;  /* 0x0000000918057220 */ /* 0x040fe20000400000 */
[----:B------:R-:W-:Y:S01]  /*6e70*/  F2FP.TF32.F32.PACK_B R29, R29 ;  /* 0x0000001dff1d723e */ /* 0x000fe200024050ff */
[C---:B------:R-:W-:Y:S01]  /*6e80*/  FMUL R6, R24.reuse, R10 ;  /* 0x0000000a18067220 */ /* 0x040fe20000400000 */
[----:B------:R-:W-:Y:S01]  /*6e90*/  F2FP.TF32.F32.PACK_B R30, R30 ;  /* 0x0000001eff1e723e */ /* 0x000fe200024050ff */
[----:B------:R-:W-:Y:S01]  /*6ea0*/  FMUL R11, R24, R11 ;  /* 0x0000000b180b7220 */ /* 0x000fe20000400000 */
[----:B------:R-:W-:Y:S01]  /*6eb0*/  F2FP.TF32.F32.PACK_B R31, R31 ;  /* 0x0000001fff1f723e */ /* 0x000fe200024050ff */
[C---:B------:R-:W-:Y:S01]  /*6ec0*/  FFMA R4, R27.reuse, R21, R4 ;  /* 0x000000151b047223 */ /* 0x040fe20000000004 */
[----:B------:R-:W-:Y:S01]  /*6ed0*/  LOP3.LUT R21, R40, 0xffffe000, RZ, 0xc0, !PT ;  /* 0xffffe00028157812 */ /* 0x000fe200078ec0ff */
[----:B------:R-:W-:Y:S01]  /*6ee0*/  FFMA R5, R27, R26, R5 ;  /* 0x0000001a1b057223 */ /* 0x000fe20000000005 */
[----:B------:R-:W-:Y:S01]  /*6ef0*/  LOP3.LUT R26, R43, 0xffffe000, RZ, 0xc0, !PT ;  /* 0xffffe0002b1a7812 */ /* 0x000fe200078ec0ff */
[C---:B------:R-:W-:Y:S01]  /*6f00*/  FFMA R6, R27.reuse, R33, R6 ;  /* 0x000000211b067223 */ /* 0x040fe20000000006 */
[----:B------:R-:W-:Y:S01]  /*6f10*/  LOP3.LUT R33, R42, 0xffffe000, RZ, 0xc0, !PT ;  /* 0xffffe0002a217812 */ /* 0x000fe200078ec0ff */
[C---:B------:R-:W-:Y:S01]  /*6f20*/  FMUL R8, R24.reuse, R12 ;  /* 0x0000000c18087220 */ /* 0x040fe20000400000 */
[----:B------:R-:W-:Y:S01]  /*6f30*/  F2FP.TF32.F32.PACK_B R4, R4 ;  /* 0x00000004ff04723e */ /* 0x000fe200024050ff */
[----:B------:R-:W-:Y:S01]  /*6f40*/  FFMA R7, R27, R20, R11 ;  /* 0x000000141b077223 */ /* 0x000fe2000000000b */
[----:B------:R-:W-:Y:S01]  /*6f50*/  LOP3.LUT R20, R41, 0xffffe000, RZ, 0xc0, !PT ;  /* 0xffffe00029147812 */ /* 0x000fe200078ec0ff */
[----:B------:R-:W-:Y:S01]  /*6f60*/  FMUL R9, R24, R13 ;  /* 0x0000000d18097220 */ /* 0x000fe20000400000 */
[----:B------:R-:W-:Y:S01]  /*6f70*/  F2FP.TF32.F32.PACK_B R5, R5 ;  /* 0x00000005ff05723e */ /* 0x000fe200024050ff */
[----:B------:R1:W-:Y:S01]  /*6f80*/  STSM.16.M88.4 [R87+0x400], R28 ;  /* 0x0004001c57007844 */ /* 0x0003e20000000200 */
[----:B------:R-:W-:Y:S01]  /*6f90*/  F2FP.TF32.F32.PACK_B R6, R6 ;  /* 0x00000006ff06723e */ /* 0x000fe200024050ff */
[C---:B------:R-:W-:Y:S01]  /*6fa0*/  FFMA R8, R27.reuse, R21, R8 ;  /* 0x000000151b087223 */ /* 0x040fe20000000008 */
[----:B------:R-:W-:Y:S01]  /*6fb0*/  LOP3.LUT R21, R36, 0xffffe000, RZ, 0xc0, !PT ;  /* 0xffffe00024157812 */ /* 0x000fe200078ec0ff */
[C---:B------:R-:W-:Y:S01]  /*6fc0*/  FMUL R10, R24.reuse, R14 ;  /* 0x0000000e180a7220 */ /* 0x040fe20000400000 */
[C---:B------:R-:W-:Y:S01]  /*6fd0*/  FMUL R15, R24.reuse, R15 ;  /* 0x0000000f180f7220 */ /* 0x040fe20000400000 */
[C---:B------:R-:W-:Y:S01]  /*6fe0*/  FMUL R12, R24.reuse, R16 ;  /* 0x00000010180c7220 */ /* 0x040fe20000400000 */
[C---:B------:R-:W-:Y:S01]  /*6ff0*/  FFMA R9, R27.reuse, R20, R9 ;  /* 0x000000141b097223 */ /* 0x040fe20000000009 */
[C---:B------:R-:W-:Y:S01]  /*7000*/  FFMA R10, R27.reuse, R33, R10 ;  /* 0x000000211b0a7223 */ /* 0x040fe2000000000a */
[C---:B------:R-:W-:Y:S01]  /*7010*/  FFMA R11, R27.reuse, R26, R15 ;  /* 0x0000001a1b0b7223 */ /* 0x040fe2000000000f */
[----:B------:R-:W-:Y:S01]  /*7020*/  FFMA R12, R27, R21, R12 ;  /* 0x000000151b0c7223 */ /* 0x000fe2000000000c */
[----:B------:R-:W-:Y:S01]  /*7030*/  LOP3.LUT R20, R37, 0xffffe000, RZ, 0xc0, !PT ;  /* 0xffffe00025147812 */ /* 0x000fe200078ec0ff */
[----:B------:R-:W-:Y:S01]  /*7040*/  FMUL R13, R24, R17 ;  /* 0x00000011180d7220 */ /* 0x000fe20000400000 */
[----:B------:R-:W-:Y:S01]  /*7050*/  LOP3.LUT R21, R38, 0xffffe000, RZ, 0xc0, !PT ;  /* 0xffffe00026157812 */ /* 0x000fe200078ec0ff */
[C---:B------:R-:W-:Y:S01]  /*7060*/  FMUL R14, R24.reuse, R18 ;  /* 0x00000012180e7220 */ /* 0x040fe20000400000 */
[----:B------:R-:W-:Y:S01]  /*7070*/  LOP3.LUT R26, R39, 0xffffe000, RZ, 0xc0, !PT ;  /* 0xffffe000271a7812 */ /* 0x000fe200078ec0ff */
[----:B------:R-:W-:Y:S01]  /*7080*/  FMUL R19, R24, R19 ;  /* 0x0000001318137220 */ /* 0x000fe20000400000 */
[----:B------:R-:W-:Y:S01]  /*7090*/  F2FP.TF32.F32.PACK_B R7, R7 ;  /* 0x00000007ff07723e */ /* 0x000fe200024050ff */
[C---:B------:R-:W-:Y:S01]  /*70a0*/  FFMA R13, R27.reuse, R20, R13 ;  /* 0x000000141b0d7223 */ /* 0x040fe2000000000d */
[C---:B------:R-:W-:Y:S01]  /*70b0*/  FFMA R14, R27.reuse, R21, R14 ;  /* 0x000000151b0e7223 */ /* 0x040fe2000000000e */
[----:B------:R-:W-:Y:S01]  /*70c0*/  FFMA R15, R27, R26, R19 ;  /* 0x0000001a1b0f7223 */ /* 0x000fe20000000013 */
[----:B------:R-:W-:Y:S01]  /*70d0*/  F2FP.TF32.F32.PACK_B R8, R8 ;  /* 0x00000008ff08723e */ /* 0x000fe200024050ff */
[----:B------:R1:W-:Y:S01]  /*70e0*/  STSM.16.M88.4 [R90], R4 ;  /* 0x000000045a007844 */ /* 0x0003e20000000200 */
[----:B------:R-:W-:Y:S02]  /*70f0*/  F2FP.TF32.F32.PACK_B R9, R9 ;  /* 0x00000009ff09723e */ /* 0x000fe400024050ff */
[----:B------:R-:W-:Y:S02]  /*7100*/  F2FP.TF32.F32.PACK_B R10, R10 ;  /* 0x0000000aff0a723e */ /* 0x000fe400024050ff */
[----:B------:R-:W-:Y:S02]  /*7110*/  F2FP.TF32.F32.PACK_B R11, R11 ;  /* 0x0000000bff0b723e */ /* 0x000fe400024050ff */
[----:B------:R-:W-:Y:S02]  /*7120*/  F2FP.TF32.F32.PACK_B R12, R12 ;  /* 0x0000000cff0c723e */ /* 0x000fe400024050ff */
[----:B------:R-:W-:Y:S01]  /*7130*/  F2FP.TF32.F32.PACK_B R13, R13 ;  /* 0x0000000dff0d723e */ /* 0x000fe200024050ff */
[----:B------:R1:W-:Y:S01]  /*7140*/  STSM.16.M88.4 [R89], R8 ;  /* 0x0000000859007844 */ /* 0x0003e20000000200 */
[----:B------:R-:W-:Y:S02]  /*7150*/  F2FP.TF32.F32.PACK_B R14, R14 ;  /* 0x0000000eff0e723e */ /* 0x000fe400024050ff */
[----:B------:R-:W-:Y:S05]  /*7160*/  F2FP.TF32.F32.PACK_B R15, R15 ;  /* 0x0000000fff0f723e */ /* 0x000fea00024050ff */
[----:B------:R1:W-:Y:S01]  /*7170*/  STSM.16.M88.4 [R88], R12 ;  /* 0x0000000c58007844 */ /* 0x0003e20000000200 */
[----:B------:R-:W-:Y:S01]  /*7180*/  @!PT LDS RZ, [RZ] ;  /* 0x00000000fffff984 */ /* 0x000fe20000000800 */
[----:B------:R-:W-:Y:S01]  /*7190*/  @!PT LDS RZ, [RZ] ;  /* 0x00000000fffff984 */ /* 0x000fe20000000800 */
[----:B------:R-:W-:Y:S01]  /*71a0*/  @!PT LDS RZ, [RZ] ;  /* 0x00000000fffff984 */ /* 0x000fe20000000800 */
[----:B------:R-:W-:Y:S01]  /*71b0*/  @!PT LDS RZ, [RZ] ;  /* 0x00000000fffff984 */ /* 0x000fe20000000800 */
[----:B------:R2:W-:Y:S07]  /*71c0*/  MEMBAR.ALL.CTA ;  /* 0x0000000000007992 */ /* 0x0005ee0000008000 */
[----:B--2---:R-:W2:Y:S02]  /*71d0*/  FENCE.VIEW.ASYNC.S ;  /* 0x00000000000073c6 */ /* 0x004ea40000000000 */
[----:B--2---:R-:W-:Y:S06]  /*71e0*/  BAR.SYNC.DEFER_BLOCKING 0x1, 0x80 ;  /* 0x0042000000007b1d */ /* 0x004fec0000010000 */
[----:B------:R-:W-:Y:S05]  /*71f0*/  @P0 BRA `(.L_x_96) ;  /* 0x00000000002c0947 */ /* 0x000fea0003800000 */
[----:B------:R-:W2:Y:S01]  /*7200*/  LDCU.64 UR6, c[0x0][0x348] ;  /* 0x00006900ff0677ac */ /* 0x000ea20008000a00 */
[----:B------:R-:W-:Y:S02]  /*7210*/  R2UR UR42, R80 ;  /* 0x00000000502a72ca */ /* 0x000fe400000e0000 */
[----:B------:R-:W-:Y:S01]  /*7220*/  R2UR UR43, R79 ;  /* 0x000000004f2b72ca */ /* 0x000fe200000e0000 */
[----:B------:R-:W-:Y:S01]  /*7230*/  ULEA UR5, UR50, UR49, 0xd ;  /* 0x0000003132057291 */ /* 0x000fe2000f8e68ff */
[----:B------:R-:W-:Y:S02]  /*7240*/  R2UR UR44, R77 ;  /* 0x000000004d2c72ca */ /* 0x000fe400000e0000 */
[----:B------:R-:W-:Y:S01]  /*7250*/  R2UR UR45, R78 ;  /* 0x000000004e2d72ca */ /* 0x000fe200000e0000 */
[----:B------:R-:W-:Y:S02]  /*7260*/  UIADD3 UR40, UPT, UPT, UR5, 0x400, URZ ;  /* 0x0000040005287890 */ /* 0x000fe4000fffe0ff */
[----:B--2---:R-:W-:Y:S04]  /*7270*/  UIADD3 UR4, UP0, UPT, UR6, 0x780, URZ ;  /* 0x0000078006047890 */ /* 0x004fe8000ff1e0ff */
[----:B------:R-:W-:Y:S09]  /*7280*/  UIADD3.X UR5, UPT, UPT, URZ, UR7, URZ, UP0, !UPT ;  /* 0x00000007ff057290 */ /* 0x000ff200087fe4ff */
[----:B------:R2:W-:Y:S02]  /*7290*/  UTMASTG.5D.IM2COL [UR40], [UR4] ;  /* 0x00000028040073b5 */ /* 0x0005e40008060000 */
[----:B--2---:R0:W-:Y:S02]  /*72a0*/  UTMACMDFLUSH ;  /* 0x00000000000079b7 */ /* 0x0041e40000000000 */
.L_x_96:
[----:B------:R-:W-:Y:S05]  /*72b0*/  BSYNC.RECONVERGENT B0 ;  /* 0x0000000000007941 */ /* 0x000fea0003800200 */
.L_x_95:
[----:B------:R-:W-:Y:S01]  /*72c0*/  UIADD3 UR42, UPT, UPT, UR50, 0x1, URZ ;  /* 0x00000001322a7890 */ /* 0x000fe2000fffe0ff */
[----:B------:R-:W-:Y:S03]  /*72d0*/  BSSY.RECONVERGENT B0, `(.L_x_97) ;  /* 0x0000005000007945 */ /* 0x000fe60003800200 */
[----:B------:R-:W-:Y:S04]  /*72e0*/  UISETP.NE.AND UP0, UPT, UR42, 0x3, UPT ;  /* 0x000000032a00788c */ /* 0x000fe8000bf05270 */
[----:B------:R-:W-:Y:S01]  /*72f0*/  USEL UR40, UR42, URZ, UP0 ;  /* 0x000000ff2a287287 */ /* 0x000fe20008000000 */
[----:B------:R-:W-:Y:S11]  /*7300*/  @P0 BRA `(.L_x_98) ;  /* 0x0000000000040947 */ /* 0x000ff60003800000 */
[----:B------:R-:W-:Y:S04]  /*7310*/  DEPBAR.LE SB0, 0x1 ;  /* 0x000080400000791a */ /* 0x000fe80000000000 */
.L_x_98:
[----:B------:R-:W-:Y:S05]  /*7320*/  BSYNC.RECONVERGENT B0 ;  /* 0x0000000000007941 */ /* 0x000fea0003800200 */
.L_x_97:
[----:B------:R-:W-:Y:S01]  /*7330*/  BAR.SYNC.DEFER_BLOCKING 0x1, 0x80 ;  /* 0x0042000000007b1d */ /* 0x000fe20000010000 */
[----:B------:R-:W-:Y:S01]  /*7340*/  ISETP.NE.AND P1, PT, R82, RZ, PT ;  /* 0x000000ff5200720c */ /* 0x000fe20003f25270 */
[----:B------:R-:W-:Y:S01]  /*7350*/  UISETP.NE.AND UP0, UPT, UR52, URZ, UPT ;  /* 0x000000ff3400728c */ /* 0x000fe2000bf05270 */
[----:B------:R-:W-:Y:S11]  /*7360*/  LEA R3, R34, UR49, 0x3 ;  /* 0x0000003122037c11 */ /* 0x000ff6000f8e18ff */
[----:B-1----:R-:W-:Y:S01]  /*7370*/  @P1 SHF.L.U32 R4, R32, 0x1f, RZ ;  /* 0x0000001f20041819 */ /* 0x002fe200000006ff */
[----:B------:R-:W-:Y:S06]  /*7380*/  BRA.U !UP0, `(.L_x_99) ;  /* 0x0000000108287547 */ /* 0x000fec000b800000 */
[----:B------:R-:W1:Y:S01]  /*7390*/  S2R R0, SR_CgaCtaId ;  /* 0x0000000000007919 */ /* 0x000e620000008800 */
[----:B------:R-:W-:Y:S05]  /*73a0*/  IMAD.U32 R2, RZ, RZ, UR53 ;  /* 0x00000035ff027e24 */ /* 0x000fea000f8e00ff */
[C---:B------:R-:W-:Y:S01]  /*73b0*/  @P1 LEA R5, R2.reuse, UR49, 0x3 ;  /* 0x0000003102051c11 */ /* 0x040fe2000f8e18ff */
[----:B------:R-:W-:Y:S04]  /*73c0*/  VIADD R2, R2, 0x1 ;  /* 0x0000000102027836 */ /* 0x000fe80000000000 */
[----:B------:R-:W-:Y:S01]  /*73d0*/  @P1 VIADD R5, R5, 0xd8 ;  /* 0x000000d805051836 */ /* 0x000fe20000000000 */
[C---:B------:R-:W-:Y:S04]  /*73e0*/  ISETP.NE.AND P0, PT, R2.reuse, 0x3, PT ;  /* 0x000000030200780c */ /* 0x040fe80003f05270 */
[----:B------:R-:W-:Y:S04]  /*73f0*/  SEL R2, R2, RZ, P0 ;  /* 0x000000ff02027207 */ /* 0x000fe80000000000 */
[----:B------:R-:W-:Y:S02]  /*7400*/  R2UR UR53, R2 ;  /* 0x00000000023572ca */ /* 0x000fe400000e0000 */
[----:B-1----:R-:W-:Y:S04]  /*7410*/  @P1 PRMT R0, R0, 0x654, R5 ;  /* 0x0000065400001816 */ /* 0x002fe80000000005 */
[----:B------:R1:W-:Y:S09]  /*7420*/  @P1 SYNCS.ARRIVE.TRANS64.RED.A1T0 RZ, [R0+URZ], RZ ;  /* 0x000000ff00ff19a7 */ /* 0x0003f200081004ff */
.L_x_99:
[----:B------:R-:W2:Y:S01]  /*7430*/  @P1 SYNCS.PHASECHK.TRANS64.TRYWAIT P0, [R3+URZ+0xc0], R4 ;  /* 0x0000c004030015a7 */ /* 0x000ea200080011ff */
[----:B------:R-:W-:Y:S01]  /*7440*/  BSSY B1, `(.L_x_100) ;  /* 0x0000017000017945 */ /* 0x000fe20003800000 */
[----:B--2---:R-:W-:Y:S03]  /*7450*/  @P1 SEL R35, RZ, 0x1, !P0 ;  /* 0x00000001ff231807 */ /* 0x004fe60004000000 */
[----:B------:R-:W-:Y:S05]  /*7460*/  @!P1 BRA `(.L_x_101) ;  /* 0x0000000000509947 */ /* 0x000fea0003800000 */
[----:B------:R-:W-:Y:S01]  /*7470*/  ISETP.NE.AND P1, PT, R86, RZ, PT ;  /* 0x000000ff5600720c */ /* 0x000fe20003f25270 */
[----:B------:R-:W-:Y:S01]  /*7480*/  BSSY B0, `(.L_x_102) ;  /* 0x000000a000007945 */ /* 0x000fe20003800000 */
[----:B------:R-:W-:Y:S11]  /*7490*/  ISETP.NE.AND P0, PT, R35, RZ, PT ;  /* 0x000000ff2300720c */ /* 0x000ff60003f05270 */
[----:B------:R-:W-:Y:S05]  /*74a0*/  @P1 IMAD R2, R34, 0x800, R61 ;  /* 0x0000080022021824 */ /* 0x000fea00078e023d */
[----:B------:R-:W-:Y:S05]  /*74b0*/  @P1 LEA R2, R2, UR49, 0x2 ;  /* 0x0000003102021c11 */ /* 0x000fea000f8e10ff */
[--C-:B------:R-:W-:Y:S02]  /*74c0*/  @P1 IMAD.IADD R5, R83, 0x1, R2.reuse ;  /* 0x0000000153051824 */ /* 0x100fe400078e0202 */
[----:B-1----:R-:W-:Y:S01]  /*74d0*/  @P1 IMAD.IADD R0, R84, 0x1, R2 ;  /* 0x0000000154001824 */ /* 0x002fe200078e0202 */
[----:B------:R-:W-:Y:S06]  /*74e0*/  @P0 BRA `(.L_x_103) ;  /* 0x00000000000c0947 */ /* 0x000fec0003800000 */
[----:B------:R-:W-:Y:S04]  /*74f0*/  SHF.L.U32 R32, R32, 0x1f, RZ ;  /* 0x0000001f20207819 */ /* 0x000fe800000006ff */
[----:B------:R-:W1:Y:S02]  /*7500*/  SYNCS.PHASECHK.TRANS64.TRYWAIT P0, [R3+URZ+0xc0], R32 ;  /* 0x0000c020030075a7 */ /* 0x000e6400080011ff */
[----:B-1----:R-:W-:Y:S05]  /*7510*/  @!P0 BRA `(.L_x_104) ;  /* 0x0000001400f48947 */ /* 0x002fea0003800000 */
.L_x_103:
[----:B------:R-:W-:Y:S05]  /*7520*/  BSYNC B0 ;  /* 0x0000000000007941 */ /* 0x000fea0003800000 */
.L_x_102:
[----:B------:R-:W-:Y:S11]  /*7530*/  ISETP.NE.AND P0, PT, R86, RZ, PT ;  /* 0x000000ff5600720c */ /* 0x000ff60003f05270 */
[----:B------:R-:W-:Y:S02]  /*7540*/  @!UPT UIADD3 URZ, UPT, UPT, URZ, URZ, URZ ;  /* 0x000000fffffff290 */ /* 0x000fe4000fffe0ff */
[----:B-1----:R-:W-:Y:S01]  /*7550*/  @P0 IADD3 R3, PT, PT, R84, R5, RZ ;  /* 0x0000000554030210 */ /* 0x002fe20007ffe0ff */
[----:B------:R-:W-:Y:S05]  /*7560*/  @P0 WARPSYNC.ALL ;  /* 0x0000000000000948 */ /* 0x000fea0003800000 */
[----:B------:R2:W3:Y:S04]  /*7570*/  @P0 LDSM.16.M88.4 R48, [R2+0x400] ;  /* 0x000400000230083b */ /* 0x0004e80000000200 */
[----:B------:R2:W4:Y:S04]  /*7580*/  @P0 LDSM.16.M88.4 R44, [R0+0x400] ;  /* 0x00040000002c083b */ /* 0x0005280000000200 */
[----:B------:R2:W1:Y:S04]  /*7590*/  @P0 LDSM.16.M88.4 R40, [R5+0x400] ;  /* 0x000400000528083b */ /* 0x0004680000000200 */
[----:B------:R2:W1:Y:S02]  /*75a0*/  @P0 LDSM.16.M88.4 R36, [R3+0x400] ;  /* 0x000400000324083b */ /* 0x0004640000000200 */
.L_x_101:
[----:B------:R-:W-:Y:S05]  /*75b0*/  BSYNC B1 ;  /* 0x0000000000017941 */ /* 0x000fea0003800000 */
.L_x_100:
[----:B--2---:R-:W-:Y:S05]  /*75c0*/  VIADD R3, R25, 0x20 ;  /* 0x0000002019037836 */ /* 0x004fea0000000000 */
[----:B------:R-:W-:Y:S04]  /*75d0*/  SHF.R.U32.HI R3, RZ, 0x15, R3 ;  /* 0x00000015ff037819 */ /* 0x000fe80000011603 */
[----:B------:R-:W-:Y:S11]  /*75e0*/  LOP3.LUT P0, RZ, R3, 0x3, R64, 0x48, !PT ;  /* 0x0000000303ff7812 */ /* 0x000ff60007804840 */
[----:B------:R-:W-:Y:S02]  /*75f0*/  @!UPT UIADD3 URZ, UPT, UPT, URZ, URZ, URZ ;  /* 0x000000fffffff290 */ /* 0x000fe4000fffe0ff */
[----:B------:R-:W-:Y:S05]  /*7600*/  @!P0 BRA `(.L_x_105) ;  /* 0x0000000000408947 */ /* 0x000fea0003800000 */
[----:B------:R-:W2:Y:S01]  /*7610*/  LDCU.64 UR8, c[0x4][0x70] ;  /* 0x01000e00ff0877ac */ /* 0x000ea20008000a00 */
[----:B------:R-:W-:Y:S01]  /*7620*/  MOV R3, 0x0 ;  /* 0x0000000000037802 */ /* 0x000fe20000000f00 */
[----:B------:R-:W-:Y:S02]  /*7630*/  HFMA2 R12, -RZ, RZ, 0, 5.9604644775390625e-08 ;  /* 0x00000001ff0c7431 */ /* 0x000fe400000001ff */
[----:B------:R-:W-:Y:S02]  /*7640*/  IMAD.MOV.U32 R8, RZ, RZ, 0x192 ;  /* 0x00000192ff087424 */ /* 0x000fe400078e00ff */
[----:B------:R-:W-:Y:S01]  /*7650*/  IMAD.MOV.U32 R13, RZ, RZ, RZ ;  /* 0x000000ffff0d7224 */ /* 0x000fe200078e00ff */
[----:B------:R-:W5:Y:S01]  /*7660*/  LDCU.64 UR6, c[0x4][0x78] ;  /* 0x01000f00ff0677ac */ /* 0x000f620008000a00 */
[----:B------:R-:W1:Y:S01]  /*7670*/  LDC.64 R2, c[0x4][R3] ;  /* 0x0100000003027b82 */ /* 0x000e620000000a00 */
[----:B------:R-:W3:Y:S01]  /*7680*/  LDCU.64 UR4, c[0x4][0x10] ;  /* 0x01000200ff0477ac */ /* 0x000ee20008000a00 */
[----:B--2---:R-:W-:Y:S01]  /*7690*/  MOV R5, UR9 ;  /* 0x0000000900057c02 */ /* 0x004fe20008000f00 */
[----:B------:R-:W-:Y:S01]  /*76a0*/  IMAD.U32 R4, RZ, RZ, UR8 ;  /* 0x00000008ff047e24 */ /* 0x000fe2000f8e00ff */
[----:B-----5:R-:W-:Y:S01]  /*76b0*/  MOV R7, UR7 ;  /* 0x0000000700077c02 */ /* 0x020fe20008000f00 */
[----:B------:R-:W-:Y:S01]  /*76c0*/  IMAD.U32 R6, RZ, RZ, UR6 ;  /* 0x00000006ff067e24 */ /* 0x000fe2000f8e00ff */
[----:B---3--:R-:W-:Y:S01]  /*76d0*/  MOV R11, UR5 ;  /* 0x00000005000b7c02 */ /* 0x008fe20008000f00 */
[----:B------:R-:W-:Y:S02]  /*76e0*/  IMAD.U32 R10, RZ, RZ, UR4 ;  /* 0x00000004ff0a7e24 */ /* 0x000fe4000f8e00ff */
[----:B------:R-:W-:Y:S07]  /*76f0*/  LEPC R20, `(.L_x_105) ;  /* 0x000000001014794e */ /* 0x000fee0000000000 */
[----:B-1--4-:R-:W-:Y:S05]  /*7700*/  CALL.ABS.NOINC R2 ;  /* 0x0000000002007343 */ /* 0x012fea0003c00000 */
.L_x_105:
[----:B------:R-:W-:Y:S01]  /*7710*/  ISETP.NE.AND P1, PT, R62, RZ, PT ;  /* 0x000000ff3e00720c */ /* 0x000fe20003f25270 */
[----:B------:R-:W-:Y:S05]  /*7720*/  WARPSYNC.ALL ;  /* 0x0000000000007948 */ /* 0x000fea0003800000 */
[----:B------:R-:W-:Y:S01]  /*7730*/  R2UR UR4, R25 ;  /* 0x00000000190472ca */ /* 0x000fe200000e0000 */
[----:B------:R-:W2:Y:S01]  /*7740*/  S2UR UR5, SR_CgaCtaId ;  /* 0x00000000000579c3 */ /* 0x000ea20000008800 */
[----:B-1-3--:R-:W-:Y:S01]  /*7750*/  LOP3.LUT R0, R48, 0xffffe000, RZ, 0xc0, !PT ;  /* 0xffffe00030007812 */ /* 0x00afe200078ec0ff */
[----:B------:R-:W-:Y:S01]  /*7760*/  IMAD.U32 R86, RZ, RZ, UR40 ;  /* 0x00000028ff567e24 */ /* 0x000fe2000f8e00ff */
[----:B------:R-:W-:Y:S01]  /*7770*/  LOP3.LUT R2, R49, 0xffffe000, RZ, 0xc0, !PT ;  /* 0xffffe00031027812 */ /* 0x000fe200078ec0ff */
[----:B------:R-:W-:Y:S01]  /*7780*/  BSSY.RECONVERGENT B0, `(.L_x_106) ;  /* 0x0000062000007945 */ /* 0x000fe20003800200 */
[----:B------:R-:W-:Y:S01]  /*7790*/  LOP3.LUT R3, R50, 0xffffe000, RZ, 0xc0, !PT ;  /* 0xffffe00032037812 */ /* 0x000fe200078ec0ff */
[----:B------:R-:W-:Y:S01]  /*77a0*/  IMAD R86, R86, 0x800, R61 ;  /* 0x0000080056567824 */ /* 0x000fe200078e023d */
[----:B------:R-:W-:Y:S02]  /*77b0*/  LOP3.LUT R20, R51, 0xffffe000, RZ, 0xc0, !PT ;  /* 0xffffe00033147812 */ /* 0x000fe400078ec0ff */
[----:B----4-:R-:W-:Y:S02]  /*77c0*/  LOP3.LUT R21, R44, 0xffffe000, RZ, 0xc0, !PT ;  /* 0xffffe0002c157812 */ /* 0x010fe400078ec0ff */
[----:B------:R-:W-:Y:S01]  /*77d0*/  LOP3.LUT R26, R45, 0xffffe000, RZ, 0xc0, !PT ;  /* 0xffffe0002d1a7812 */ /* 0x000fe200078ec0ff */
[----:B------:R-:W1:Y:S01]  /*77e0*/  LDTM.16dp128bit.x8 R4, tmem[UR4+0x20] ;  /* 0x00002004000479ee */ /* 0x000e620008180000 */
[----:B------:R-:W-:Y:S01]  /*77f0*/  R2UR UR4, R85 ;  /* 0x00000000550472ca */ /* 0x000fe200000e0000 */
[----:B------:R-:W-:Y:S01]  /*7800*/  NOP ;  /* 0x0000000000007918 */ /* 0x000fe20000000000 */
[----:B------:R-:W-:Y:S02]  /*7810*/  LOP3.LUT R29, R46, 0xffffe000, RZ, 0xc0, !PT ;  /* 0xffffe0002e1d7812 */ /* 0x000fe400078ec0ff */
[----:B------:R-:W-:Y:S02]  /*7820*/  LOP3.LUT R28, R47, 0xffffe000, RZ, 0xc0, !PT ;  /* 0xffffe0002f1c7812 */ /* 0x000fe400078ec0ff */
[----:B------:R-:W-:Y:S02]  /*7830*/  LOP3.LUT R31, R40, 0xffffe000, RZ, 0xc0, !PT ;  /* 0xffffe000281f7812 */ /* 0x000fe400078ec0ff */
[----:B------:R-:W-:Y:S02]  /*7840*/  LOP3.LUT R30, R41, 0xffffe000, RZ, 0xc0, !PT ;  /* 0xffffe000291e7812 */ /* 0x000fe400078ec0ff */
[----:B------:R-:W-:Y:S02]  /*7850*/  LOP3.LUT R33, R42, 0xffffe000, RZ, 0xc0, !PT ;  /* 0xffffe0002a217812 */ /* 0x000fe400078ec0ff */
[----:B------:R-:W-:Y:S01]  /*7860*/  LOP3.LUT R32, R43, 0xffffe000, RZ, 0xc0, !PT ;  /* 0xffffe0002b207812 */ /* 0x000fe200078ec0ff */
[----:B------:R-:W-:Y:S01]  /*7870*/  UIADD3 UR4, UPT, UPT, UR4, 0x120, URZ ;  /* 0x0000012004047890 */ /* 0x000fe2000fffe0ff */
[----:B------:R-:W-:Y:S02]  /*7880*/  LOP3.LUT R35, R36, 0xffffe000, RZ, 0xc0, !PT ;  /* 0xffffe00024237812 */ /* 0x000fe400078ec0ff */
[----:B------:R-:W-:Y:S02]  /*7890*/  LOP3.LUT R34, R37, 0xffffe000, RZ, 0xc0, !PT ;  /* 0xffffe00025227812 */ /* 0x000fe400078ec0ff */
[----:B------:R-:W-:Y:S02]  /*78a0*/  LEA R86, R86, UR49, 0x2 ;  /* 0x0000003156567c11 */ /* 0x000fe4000f8e10ff */
[----:B------:R-:W-:Y:S02]  /*78b0*/  LOP3.LUT R37, R38, 0xffffe000, RZ, 0xc0, !PT ;  /* 0xffffe00026257812 */ /* 0x000fe400078ec0ff */
[----:B------:R-:W-:Y:S01]  /*78c0*/  LOP3.LUT R36, R39, 0xffffe000, RZ, 0xc0, !PT ;  /* 0xffffe00027247812 */ /* 0x000fe200078ec0ff */
[----:B-1----:R-:W-:Y:S01]  /*78d0*/  FMUL R4, R24, R4 ;  /* 0x0000000418047220 */ /* 0x002fe20000400000 */
[--C-:B------:R-:W-:Y:S01]  /*78e0*/  IADD3 R85, PT, PT, R84, 0x400, R86.reuse ;  /* 0x0000040054557810 */ /* 0x100fe20007ffe056 */
[C---:B------:R-:W-:Y:S01]  /*78f0*/  FMUL R5, R24.reuse, R5 ;  /* 0x0000000518057220 */ /* 0x040fe20000400000 */
[----:B------:R-:W-:Y:S01]  /*7900*/  IADD3 R83, PT, PT, R83, 0x400, R86 ;  /* 0x0000040053537810 */ /* 0x000fe20007ffe056 */
[C---:B------:R-:W-:Y:S01]  /*7910*/  FMUL R6, R24.reuse, R6 ;  /* 0x0000000618067220 */ /* 0x040fe20000400000 */
[C---:B------:R-:W-:Y:S01]  /*7920*/  FMUL R7, R24.reuse, R7 ;  /* 0x0000000718077220 */ /* 0x040fe20000400000 */
[C---:B------:R-:W-:Y:S01]  /*7930*/  FFMA R4, R27.reuse, R0, R4 ;  /* 0x000000001b047223 */ /* 0x040fe20000000004 */
[C---:B------:R-:W-:Y:S01]  /*7940*/  FMUL R8, R24.reuse, R8 ;  /* 0x0000000818087220 */ /* 0x040fe20000400000 */
[C---:B------:R-:W-:Y:S01]  /*7950*/  FFMA R5, R27.reuse, R2, R5 ;  /* 0x000000021b057223 */ /* 0x040fe20000000005 */
[C---:B------:R-:W-:Y:S01]  /*7960*/  FMUL R9, R24.reuse, R9 ;  /* 0x0000000918097220 */ /* 0x040fe20000400000 */
[C---:B------:R-:W-:Y:S01]  /*7970*/  FFMA R6, R27.reuse, R3, R6 ;  /* 0x000000031b067223 */ /* 0x040fe20000000006 */
[----:B------:R-:W-:Y:S01]  /*7980*/  F2FP.TF32.F32.PACK_B R4, R4 ;  /* 0x00000004ff04723e */ /* 0x000fe200024050ff */
[C---:B------:R-:W-:Y:S01]  /*7990*/  FMUL R10, R24.reuse, R10 ;  /* 0x0000000a180a7220 */ /* 0x040fe20000400000 */
[----:B------:R-:W-:Y:S01]  /*79a0*/  F2FP.TF32.F32.PACK_B R5, R5 ;  /* 0x00000005ff05723e */ /* 0x000fe200024050ff */
[C---:B------:R-:W-:Y:S01]  /*79b0*/  FFMA R7, R27.reuse, R20, R7 ;  /* 0x000000141b077223 */ /* 0x040fe20000000007 */
[C---:B------:R-:W-:Y:S01]  /*79c0*/  FMUL R11, R24.reuse, R11 ;  /* 0x0000000b180b7220 */ /* 0x040fe20000400000 */
[----:B--2---:R-:W-:Y:S01]  /*79d0*/  UPRMT UR4, UR5, 0x654, UR4 ;  /* 0x0000065405047896 */ /* 0x004fe20008000004 */
[C---:B------:R-:W-:Y:S01]  /*79e0*/  FFMA R8, R27.reuse, R21, R8 ;  /* 0x000000151b087223 */ /* 0x040fe20000000008 */
[C---:B------:R-:W-:Y:S01]  /*79f0*/  FMUL R12, R24.reuse, R12 ;  /* 0x0000000c180c7220 */ /* 0x040fe20000400000 */
[C---:B------:R-:W-:Y:S01]  /*7a00*/  FFMA R9, R27.reuse, R26, R9 ;  /* 0x0000001a1b097223 */ /* 0x040fe20000000009 */
[C---:B------:R-:W-:Y:S01]  /*7a10*/  FMUL R13, R24.reuse, R13 ;  /* 0x0000000d180d7220 */ /* 0x040fe20000400000 */
[C---:B------:R-:W-:Y:S01]  /*7a20*/  FFMA R10, R27.reuse, R29, R10 ;  /* 0x0000001d1b0a7223 */ /* 0x040fe2000000000a */
[C---:B------:R-:W-:Y:S01]  /*7a30*/  FMUL R14, R24.reuse, R14 ;  /* 0x0000000e180e7220 */ /* 0x040fe20000400000 */
[C---:B------:R-:W-:Y:S01]  /*7a40*/  FFMA R11, R27.reuse, R28, R11 ;  /* 0x0000001c1b0b7223 */ /* 0x040fe2000000000b */
[C---:B------:R-:W-:Y:S01]  /*7a50*/  FMUL R15, R24.reuse, R15 ;  /* 0x0000000f180f7220 */ /* 0x040fe20000400000 */
[----:B------:R-:W-:Y:S01]  /*7a60*/  F2FP.TF32.F32.PACK_B R6, R6 ;  /* 0x00000006ff06723e */ /* 0x000fe200024050ff */
[C---:B------:R-:W-:Y:S01]  /*7a70*/  FFMA R12, R27.reuse, R31, R12 ;  /* 0x0000001f1b0c7223 */ /* 0x040fe2000000000c */
[----:B------:R-:W-:Y:S01]  /*7a80*/  F2FP.TF32.F32.PACK_B R7, R7 ;  /* 0x00000007ff07723e */ /* 0x000fe200024050ff */
[C---:B------:R-:W-:Y:S01]  /*7a90*/  FMUL R16, R24.reuse, R16 ;  /* 0x0000001018107220 */ /* 0x040fe20000400000 */
[C---:B------:R-:W-:Y:S01]  /*7aa0*/  FFMA R13, R27.reuse, R30, R13 ;  /* 0x0000001e1b0d7223 */ /* 0x040fe2000000000d */
[C---:B------:R-:W-:Y:S01]  /*7ab0*/  FMUL R17, R24.reuse, R17 ;  /* 0x0000001118117220 */ /* 0x040fe20000400000 */
[C---:B------:R-:W-:Y:S01]  /*7ac0*/  FFMA R14, R27.reuse, R33, R14 ;  /* 0x000000211b0e7223 */ /* 0x040fe2000000000e */
[C---:B------:R-:W-:Y:S01]  /*7ad0*/  FMUL R18, R24.reuse, R18 ;  /* 0x0000001218127220 */ /* 0x040fe20000400000 */
[C---:B------:R-:W-:Y:S01]  /*7ae0*/  FFMA R15, R27.reuse, R32, R15 ;  /* 0x000000201b0f7223 */ /* 0x040fe2000000000f */
[----:B------:R-:W-:Y:S01]  /*7af0*/  FMUL R19, R24, R19 ;  /* 0x0000001318137220 */ /* 0x000fe20000400000 */
[----:B------:R-:W-:Y:S01]  /*7b00*/  F2FP.TF32.F32.PACK_B R8, R8 ;  /* 0x00000008ff08723e */ /* 0x000fe200024050ff */
[C---:B------:R-:W-:Y:S01]  /*7b10*/  FFMA R16, R27.reuse, R35, R16 ;  /* 0x000000231b107223 */ /* 0x040fe20000000010 */
[----:B------:R-:W-:Y:S01]  /*7b20*/  F2FP.TF32.F32.PACK_B R9, R9 ;  /* 0x00000009ff09723e */ /* 0x000fe200024050ff */
[----:B------:R-:W-:Y:S01]  /*7b30*/  SYNCS.ARRIVE.TRANS64.RED.A1T0 RZ, [UR4], RZ ;  /* 0x000000ffffff79a7 */ /* 0x000fe20008100404 */
[----:B------:R1:W-:Y:S01]  /*7b40*/  STSM.16.M88.4 [R86+0x400], R4 ;  /* 0x0004000456007844 */ /* 0x0003e20000000200 */
[----:B------:R-:W-:Y:S01]  /*7b50*/  F2FP.TF32.F32.PACK_B R10, R10 ;  /* 0x0000000aff0a723e */ /* 0x000fe200024050ff */
[C---:B------:R-:W-:Y:S01]  /*7b60*/  FFMA R17, R27.reuse, R34, R17 ;  /* 0x000000221b117223 */ /* 0x040fe20000000011 */
[----:B------:R-:W-:Y:S01]  /*7b70*/  F2FP.TF32.F32.PACK_B R11, R11 ;  /* 0x0000000bff0b723e */ /* 0x000fe200024050ff */
[C---:B------:R-:W-:Y:S01]  /*7b80*/  FFMA R18, R27.reuse, R37, R18 ;  /* 0x000000251b127223 */ /* 0x040fe20000000012 */
[----:B------:R-:W-:Y:S01]  /*7b90*/  FFMA R19, R27, R36, R19 ;  /* 0x000000241b137223 */ /* 0x000fe20000000013 */
[----:B------:R-:W-:Y:S01]  /*7ba0*/  F2FP.TF32.F32.PACK_B R12, R12 ;  /* 0x0000000cff0c723e */ /* 0x000fe200024050ff */
[----:B------:R-:W-:Y:S01]  /*7bb0*/  IMAD.IADD R84, R84, 0x1, R83 ;  /* 0x0000000154547824 */ /* 0x000fe200078e0253 */
        /* <DEDUP_REMOVED lines=22> */
[----:B------:R-:W-:Y:S01]  /*7d20*/  R2UR UR12, R77 ;  /* 0x000000004d0c72ca */ /* 0x000fe200000e0000 */
[----:B------:R-:W-:Y:S01]  /*7d30*/  UIADD3 UR9, UPT, UPT, UR41, 0x20, URZ ;  /* 0x0000002029097890 */ /* 0x000fe2000fffe0ff */
[----:B------:R-:W-:Y:S01]  /*7d40*/  R2UR UR13, R78 ;  /* 0x000000004e0d72ca */ /* 0x000fe200000e0000 */
[----:B------:R-:W-:Y:S02]  /*7d50*/  UIADD3 UR8, UPT, UPT, UR5, 0x400, URZ ;  /* 0x0000040005087890 */ /* 0x000fe4000fffe0ff */
[----:B--2---:R-:W-:Y:S04]  /*7d60*/  UIADD3 UR4, UP0, UPT, UR6, 0x780, URZ ;  /* 0x0000078006047890 */ /* 0x004fe8000ff1e0ff */
[----:B------:R-:W-:Y:S09]  /*7d70*/  UIADD3.X UR5, UPT, UPT, URZ, UR7, URZ, UP0, !UPT ;  /* 0x00000007ff057290 */ /* 0x000ff200087fe4ff */
[----:B------:R2:W-:Y:S02]  /*7d80*/  UTMASTG.5D.IM2COL [UR8], [UR4] ;  /* 0x00000008040073b5 */ /* 0x0005e40008060000 */
[----:B--2---:R0:W-:Y:S02]  /*7d90*/  UTMACMDFLUSH ;  /* 0x00000000000079b7 */ /* 0x0041e40000000000 */
.L_x_107:
[----:B------:R-:W-:Y:S05]  /*7da0*/  BSYNC.RECONVERGENT B0 ;  /* 0x0000000000007941 */ /* 0x000fea0003800200 */
.L_x_106:
[----:B------:R-:W-:Y:S01]  /*7db0*/  UIADD3 UR4, UPT, UPT, UR40, 0x1, URZ ;  /* 0x0000000128047890 */ /* 0x000fe2000fffe0ff */
[----:B------:R-:W-:Y:S03]  /*7dc0*/  BSSY.RECONVERGENT B0, `(.L_x_108) ;  /* 0x0000008000007945 */ /* 0x000fe60003800200 */
[----:B------:R-:W-:Y:S04]  /*7dd0*/  UISETP.NE.AND UP0, UPT, UR4, 0x3, UPT ;  /* 0x000000030400788c */ /* 0x000fe8000bf05270 */
[----:B------:R-:W-:Y:S02]  /*7de0*/  UISETP.EQ.XOR UP1, UPT, UR42, 0x3, !UP0 ;  /* 0x000000032a00788c */ /* 0x000fe4000c722a70 */
[----:B------:R-:W-:Y:S04]  /*7df0*/  USEL UR50, UR4, URZ, UP0 ;  /* 0x000000ff04327287 */ /* 0x000fe80008000000 */
[----:B------:R-:W-:Y:S01]  /*7e00*/  PLOP3.LUT P0, PT, PT, PT, UP1, 0x80, 0x8 ;  /* 0x000000000008781c */ /* 0x000fe20003f0f018 */
[----:B------:R-:W-:Y:S01]  /*7e10*/  @!UPT UIADD3 URZ, UPT, UPT, URZ, URZ, URZ ;  /* 0x000000fffffff290 */ /* 0x000fe2000fffe0ff */
[----:B------:R-:W-:Y:S11]  /*7e20*/  @P1 BRA `(.L_x_109) ;  /* 0x0000000000041947 */ /* 0x000ff60003800000 */
[----:B------:R-:W-:Y:S04]  /*7e30*/  DEPBAR.LE SB0, 0x1 ;  /* 0x000080400000791a */ /* 0x000fe80000000000 */
.L_x_109:
[----:B------:R-:W-:Y:S05]  /*7e40*/  BSYNC.RECONVERGENT B0 ;  /* 0x0000000000007941 */ /* 0x000fea0003800200 */
.L_x_108:
[----:B------:R-:W-:Y:S01]  /*7e50*/  BAR.SYNC.DEFER_BLOCKING 0x1, 0x80 ;  /* 0x0042000000007b1d */ /* 0x000fe20000010000 */
[----:B------:R-:W-:Y:S01]  /*7e60*/  SEL R3, RZ, 0x1, !P0 ;  /* 0x00000001ff037807 */ /* 0x000fe20004000000 */
[----:B------:R-:W-:Y:S01]  /*7e70*/  UISETP.NE.AND UP0, UPT, UR52, -0x2, UPT ;  /* 0xfffffffe3400788c */ /* 0x000fe2000bf05270 */
[----:B------:R-:W-:Y:S02]  /*7e80*/  VIADD R0, R22, 0x1 ;  /* 0x0000000116007836 */ /* 0x000fe40000000000 */
[----:B------:R-:W-:Y:S06]  /*7e90*/  LOP3.LUT R60, R60, R3, RZ, 0x3c, !PT ;  /* 0x000000033c3c7212 */ /* 0x000fec00078e3cff */
[----:B------:R-:W-:Y:S05]  /*7ea0*/  BRA.U !UP0, `(.L_x_110) ;  /* 0x00000001082c7547 */ /* 0x000fea000b800000 */
[----:B------:R-:W-:Y:S01]  /*7eb0*/  ISETP.NE.AND P1, PT, R82, RZ, PT ;  /* 0x000000ff5200720c */ /* 0x000fe20003f25270 */
[----:B------:R-:W2:Y:S01]  /*7ec0*/  S2R R2, SR_CgaCtaId ;  /* 0x0000000000027919 */ /* 0x000ea20000008800 */
[----:B------:R-:W-:Y:S11]  /*7ed0*/  IMAD.U32 R3, RZ, RZ, UR53 ;  /* 0x00000035ff037e24 */ /* 0x000ff6000f8e00ff */
[C---:B-1----:R-:W-:Y:S01]  /*7ee0*/  @P1 LEA R5, R3.reuse, UR49, 0x3 ;  /* 0x0000003103051c11 */ /* 0x042fe2000f8e18ff */
[----:B------:R-:W-:Y:S04]  /*7ef0*/  VIADD R3, R3, 0x1 ;  /* 0x0000000103037836 */ /* 0x000fe80000000000 */
[----:B------:R-:W-:Y:S01]  /*7f00*/  @P1 VIADD R5, R5, 0xd8 ;  /* 0x000000d805051836 */ /* 0x000fe20000000000 */
[C---:B------:R-:W-:Y:S04]  /*7f10*/  ISETP.NE.AND P0, PT, R3.reuse, 0x3, PT ;  /* 0x000000030300780c */ /* 0x040fe80003f05270 */
[----:B------:R-:W-:Y:S04]  /*7f20*/  SEL R3, R3, RZ, P0 ;  /* 0x000000ff03037207 */ /* 0x000fe80000000000 */
[----:B------:R-:W-:Y:S02]  /*7f30*/  R2UR UR53, R3 ;  /* 0x00000000033572ca */ /* 0x000fe400000e0000 */
[----:B--2---:R-:W-:Y:S04]  /*7f40*/  @P1 PRMT R2, R2, 0x654, R5 ;  /* 0x0000065402021816 */ /* 0x004fe80000000005 */
[----:B------:R2:W-:Y:S09]  /*7f50*/  @P1 SYNCS.ARRIVE.TRANS64.RED.A1T0 RZ, [R2+URZ], RZ ;  /* 0x000000ff02ff19a7 */ /* 0x0005f200081004ff */
.L_x_110:
[----:B------:R-:W-:Y:S01]  /*7f60*/  R2UR UR5, R56 ;  /* 0x00000000380572ca */ /* 0x000fe200000e0000 */
[----:B------:R-:W-:Y:S01]  /*7f70*/  UISETP.NE.AND UP0, UPT, UR60, URZ, UPT ;  /* 0x000000ff3c00728c */ /* 0x000fe2000bf05270 */
[----:B------:R-:W-:Y:S01]  /*7f80*/  R2UR UR4, R57 ;  /* 0x00000000390472ca */ /* 0x000fe200000e0000 */
[----:B-1----:R-:W-:Y:S01]  /*7f90*/  IMAD.MOV.U32 R17, RZ, RZ, R74 ;  /* 0x000000ffff117224 */ /* 0x002fe200078e004a */
[----:B------:R-:W-:Y:S01]  /*7fa0*/  ISETP.NE.AND P0, PT, R0, 0x2, PT ;  /* 0x000000020000780c */ /* 0x000fe20003f05270 */
[----:B------:R-:W-:Y:S01]  /*7fb0*/  UIADD3 UR52, UPT, UPT, UR52, 0x2, URZ ;  /* 0x0000000234347890 */ /* 0x000fe2000fffe0ff */
[----:B------:R-:W-:Y:S02]  /*7fc0*/  LOP3.LUT R58, R58, 0x1, RZ, 0x3c, !PT ;  /* 0x000000013a3a7812 */ /* 0x000fe400078e3cff */
[----:B--2---:R-:W-:Y:S02]  /*7fd0*/  SEL R2, RZ, 0x1, P0 ;  /* 0x00000001ff027807 */ /* 0x004fe40000000000 */
[----:B------:R-:W-:Y:S02]  /*7fe0*/  SEL R22, R0, RZ, P0 ;  /* 0x000000ff00167207 */ /* 0x000fe40000000000 */
[----:B------:R-:W-:Y:S01]  /*7ff0*/  LOP3.LUT R59, R59, R2, RZ, 0x3c, !PT ;  /* 0x000000023b3b7212 */ /* 0x000fe200078e3cff */
[----:B------:R-:W-:Y:S02]  /*8000*/  UIADD3 UR22, UPT, UPT, UR36, UR5, URZ ;  /* 0x0000000524167290 */ /* 0x000fe4000fffe0ff */
[----:B------:R-:W-:Y:S01]  /*8010*/  UIADD3 UR51, UPT, UPT, UR37, UR4, URZ ;  /* 0x0000000425337290 */ /* 0x000fe2000fffe0ff */
[----:B------:R-:W-:Y:S11]  /*8020*/  BRA.U UP0, `(.L_x_111) ;  /* 0xffffffd900647547 */ /* 0x000ff6000b83ffff */
[----:B------:R-:W-:-:S13]  /*8030*/  ISETP.NE.AND P1, PT, R73, RZ, PT ;  /* 0x000000ff4900720c */ /* 0x000fda0003f25270 */
[----:B------:R-:W-:Y:S05]  /*8040*/  @!P1 BRA `(.L_x_112) ;  /* 0x0000000000489947 */ /* 0x000fea0003800000 */
[----:B------:R-:W1:Y:S02]  /*8050*/  LDCU.64 UR4, c[0x0][0x990] ;  /* 0x00013200ff0477ac */ /* 0x000e640008000a00 */
[----:B-1----:R-:W-:-:S04]  /*8060*/  UISETP.NE.U32.AND UP0, UPT, UR4, URZ, UPT ;  /* 0x000000ff0400728c */ /* 0x002fc8000bf05070 */
[----:B------:R-:W-:-:S09]  /*8070*/  UISETP.NE.AND.EX UP0, UPT, UR5, URZ, UPT, UP0 ;  /* 0x000000ff0500728c */ /* 0x000fd2000bf05300 */
[----:B------:R-:W-:Y:S05]  /*8080*/  BRA.U UP0, `(.L_x_113) ;  /* 0x00000001000c7547 */ /* 0x000fea000b800000 */
[----:B------:R-:W-:-:S13]  /*8090*/  FSETP.NEU.AND P0, PT, R27, RZ, PT ;  /* 0x000000ff1b00720b */ /* 0x000fda0003f0d000 */
[----:B------:R-:W-:Y:S05]  /*80a0*/  @!P0 EXIT ;  /* 0x000000000000894d */ /* 0x000fea0003800000 */
[----:B------:R-:W-:Y:S05]  /*80b0*/  BRA `(.L_x_112) ;  /* 0x00000000002c7947 */ /* 0x000fea0003800000 */
.L_x_113:
[----:B------:R-:W-:Y:S01]  /*80c0*/  ISETP.NE.AND P0, PT, R81, RZ, PT ;  /* 0x000000ff5100720c */ /* 0x000fe20003f05270 */
[----:B------:R-:W-:-:S12]  /*80d0*/  BSSY.RECONVERGENT B0, `(.L_x_112) ;  /* 0x0000009000007945 */ /* 0x000fd80003800200 */
[----:B------:R-:W-:Y:S05]  /*80e0*/  @P0 BRA `(.L_x_114) ;  /* 0x0000000000140947 */ /* 0x000fea0003800000 */
[----:B------:R-:W1:Y:S02]  /*80f0*/  LDCU.64 UR4, c[0x0][0x988] ;  /* 0x00013100ff0477ac */ /* 0x000e640008000a00 */
[----:B-1----:R-:W-:-:S04]  /*8100*/  ISETP.NE.U32.AND P0, PT, RZ, UR4, PT ;  /* 0x00000004ff007c0c */ /* 0x002fc8000bf05070 */
[----:B------:R-:W-:-:S13]  /*8110*/  ISETP.NE.AND.EX P0, PT, RZ, UR5, PT, P0 ;  /* 0x00000005ff007c0c */ /* 0x000fda000bf05300 */
[----:B------:R-:W-:Y:S05]  /*8120*/  @!P0 EXIT ;  /* 0x000000000000894d */ /* 0x000fea0003800000 */
[----:B------:R-:W-:Y:S05]  /*8130*/  BRA `(.L_x_115) ;  /* 0x0000000000087947 */ /* 0x000fea0003800000 */
.L_x_114:
[----:B------:R-:W-:-:S13]  /*8140*/  FSETP.NEU.AND P0, PT, R27, RZ, PT ;  /* 0x000000ff1b00720b */ /* 0x000fda0003f0d000 */
[----:B------:R-:W-:Y:S05]  /*8150*/  @!P0 EXIT ;  /* 0x000000000000894d */ /* 0x000fea0003800000 */
.L_x_115:
[----:B------:R-:W-:Y:S05]  /*8160*/  BSYNC.RECONVERGENT B0 ;  /* 0x0000000000007941 */ /* 0x000fea0003800200 */
.L_x_112:
[----:B------:R-:W1:Y:S01]  /*8170*/  S2UR UR5, SR_CgaCtaId ;  /* 0x00000000000579c3 */ /* 0x000e620000008800 */
[----:B------:R-:W-:Y:S01]  /*8180*/  ULEA UR4, UR53, UR49, 0x3 ;  /* 0x0000003135047291 */ /* 0x000fe2000f8e18ff */
[----:B------:R-:W-:-:S04]  /*8190*/  DEPBAR.LE SB0, 0x0 ;  /* 0x000080000000791a */ /* 0x000fc80000000000 */
[----:B------:R-:W-:-:S04]  /*81a0*/  UIADD3 UR4, UPT, UPT, UR4, 0xd8, URZ ;  /* 0x000000d804047890 */ /* 0x000fc8000fffe0ff */
[----:B-1----:R-:W-:-:S09]  /*81b0*/  UPRMT UR4, UR5, 0x654, UR4 ;  /* 0x0000065405047896 */ /* 0x002fd20008000004 */
[----:B------:R-:W-:Y:S01]  /*81c0*/  SYNCS.ARRIVE.TRANS64.RED.A1T0 RZ, [UR4], RZ ;  /* 0x000000ffffff79a7 */ /* 0x000fe20008100404 */
[----:B------:R-:W-:Y:S05]  /*81d0*/  EXIT ;  /* 0x000000000000794d */ /* 0x000fea0003800000 */
.L_x_20:
[----:B------:R-:W-:Y:S07]  /*81e0*/  MOV R0, UR17 ;  /* 0x0000001100007c02 */ /* 0x000fee0008000f00 */
.L_x_116:
[----:B--2---:R2:W4:Y:S02]  /*81f0*/  SYNCS.PHASECHK.TRANS64.TRYWAIT P0, [R0+URZ+0x60], R5 ;  /* 0x00006005000075a7 */ /* 0x00452400080011ff */
[----:B----4-:R-:W-:Y:S05]  /*8200*/  @!P0 NANOSLEEP.SYNCS 0x989680 ;  /* 0x009896800000895d */ /* 0x010fea0003900000 */
[----:B------:R-:W4:Y:S02]  /*8210*/  @!P0 SYNCS.PHASECHK.TRANS64 P0, [R0+URZ+0x60], R5 ;  /* 0x00006005000085a7 */ /* 0x000f2400080010ff */
[----:B----4-:R-:W-:Y:S05]  /*8220*/  @!P0 BRA `(.L_x_116) ;  /* 0xfffffffc00f08947 */ /* 0x010fea000383ffff */
[----:B------:R-:W-:Y:S05]  /*8230*/  BRA `(.L_x_19) ;  /* 0xffffff9400dc7947 */ /* 0x000fea000383ffff */
.L_x_26:
[----:B------:R-:W-:Y:S07]  /*8240*/  MOV R0, UR9 ;  /* 0x0000000900007c02 */ /* 0x000fee0008000f00 */
.L_x_117:
[----:B--2---:R2:W4:Y:S02]  /*8250*/  SYNCS.PHASECHK.TRANS64.TRYWAIT P0, [R0+URZ+0x60], R5 ;  /* 0x00006005000075a7 */ /* 0x00452400080011ff */
[----:B----4-:R-:W-:Y:S05]  /*8260*/  @!P0 NANOSLEEP.SYNCS 0x989680 ;  /* 0x009896800000895d */ /* 0x010fea0003900000 */
[----:B------:R-:W4:Y:S02]  /*8270*/  @!P0 SYNCS.PHASECHK.TRANS64 P0, [R0+URZ+0x60], R5 ;  /* 0x00006005000085a7 */ /* 0x000f2400080010ff */
[----:B----4-:R-:W-:Y:S05]  /*8280*/  @!P0 BRA `(.L_x_117) ;  /* 0xfffffffc00f08947 */ /* 0x010fea000383ffff */
[----:B------:R-:W-:Y:S05]  /*8290*/  BRA `(.L_x_25) ;  /* 0xffffff9c00887947 */ /* 0x000fea000383ffff */
.L_x_30:
[----:B------:R-:W-:-:S07]  /*82a0*/  MOV R0, UR45 ;  /* 0x0000002d00007c02 */ /* 0x000fce0008000f00 */
.L_x_118:
[----:B-1----:R1:W2:Y:S02]  /*82b0*/  SYNCS.PHASECHK.TRANS64.TRYWAIT P0, [R0+URZ+0x100], R3 ;  /* 0x00010003000075a7 */ /* 0x0022a400080011ff */
[----:B--2---:R-:W-:Y:S05]  /*82c0*/  @!P0 NANOSLEEP.SYNCS 0x989680 ;  /* 0x009896800000895d */ /* 0x004fea0003900000 */
[----:B------:R-:W2:Y:S02]  /*82d0*/  @!P0 SYNCS.PHASECHK.TRANS64 P0, [R0+URZ+0x100], R3 ;  /* 0x00010003000085a7 */ /* 0x000ea400080010ff */
[----:B--2---:R-:W-:Y:S05]  /*82e0*/  @!P0 BRA `(.L_x_118) ;  /* 0xfffffffc00f08947 */ /* 0x004fea000383ffff */
[----:B------:R-:W-:Y:S05]  /*82f0*/  BRA `(.L_x_119) ;  /* 0xffffffa000807947 */ /* 0x000fea000383ffff */
.L_x_34:
[----:B------:R-:W-:-:S07]  /*8300*/  MOV R0, UR4 ;  /* 0x0000000400007c02 */ /* 0x000fce0008000f00 */
.L_x_120:
[----:B-1----:R1:W2:Y:S02]  /*8310*/  SYNCS.PHASECHK.TRANS64.TRYWAIT P0, [R0+URZ], R3 ;  /* 0x00000003000075a7 */ /* 0x0022a400080011ff */
[----:B--2---:R-:W-:Y:S05]  /*8320*/  @!P0 NANOSLEEP.SYNCS 0x989680 ;  /* 0x009896800000895d */ /* 0x004fea0003900000 */
[----:B------:R-:W2:Y:S02]  /*8330*/  @!P0 SYNCS.PHASECHK.TRANS64 P0, [R0+URZ], R3 ;  /* 0x00000003000085a7 */ /* 0x000ea400080010ff */
[----:B--2---:R-:W-:Y:S05]  /*8340*/  @!P0 BRA `(.L_x_120) ;  /* 0xfffffffc00f08947 */ /* 0x004fea000383ffff */
[----:B------:R-:W-:Y:S05]  /*8350*/  BRA `(.L_x_121) ;  /* 0xffffffa800187947 */ /* 0x000fea000383ffff */
.L_x_35:
[----:B------:R-:W-:-:S07]  /*8360*/  MOV R0, UR5 ;  /* 0x0000000500007c02 */ /* 0x000fce0008000f00 */
.L_x_122:
[----:B-1----:R1:W2:Y:S02]  /*8370*/  SYNCS.PHASECHK.TRANS64.TRYWAIT P0, [R0+URZ], R3 ;  /* 0x00000003000075a7 */ /* 0x0022a400080011ff */
[----:B--2---:R-:W-:Y:S05]  /*8380*/  @!P0 NANOSLEEP.SYNCS 0x989680 ;  /* 0x009896800000895d */ /* 0x004fea0003900000 */
[----:B------:R-:W2:Y:S02]  /*8390*/  @!P0 SYNCS.PHASECHK.TRANS64 P0, [R0+URZ], R3 ;  /* 0x00000003000085a7 */ /* 0x000ea400080010ff */
[----:B--2---:R-:W-:Y:S05]  /*83a0*/  @!P0 BRA `(.L_x_122) ;  /* 0xfffffffc00f08947 */ /* 0x004fea000383ffff */
[----:B------:R-:W-:Y:S05]  /*83b0*/  BRA `(.L_x_123) ;  /* 0xffffffa800287947 */ /* 0x000fea000383ffff */
.L_x_36:
[----:B------:R-:W-:-:S07]  /*83c0*/  MOV R0, UR5 ;  /* 0x0000000500007c02 */ /* 0x000fce0008000f00 */
.L_x_124:
[----:B-1----:R1:W2:Y:S02]  /*83d0*/  SYNCS.PHASECHK.TRANS64.TRYWAIT P0, [R0+URZ], R3 ;  /* 0x00000003000075a7 */ /* 0x0022a400080011ff */
[----:B--2---:R-:W-:Y:S05]  /*83e0*/  @!P0 NANOSLEEP.SYNCS 0x989680 ;  /* 0x009896800000895d */ /* 0x004fea0003900000 */
[----:B------:R-:W2:Y:S02]  /*83f0*/  @!P0 SYNCS.PHASECHK.TRANS64 P0, [R0+URZ], R3 ;  /* 0x00000003000085a7 */ /* 0x000ea400080010ff */
[----:B--2---:R-:W-:Y:S05]  /*8400*/  @!P0 BRA `(.L_x_124) ;  /* 0xfffffffc00f08947 */ /* 0x004fea000383ffff */
[----:B------:R-:W-:Y:S05]  /*8410*/  BRA `(.L_x_125) ;  /* 0xffffffa800387947 */ /* 0x000fea000383ffff */
.L_x_37:
[----:B------:R-:W-:-:S07]  /*8420*/  MOV R0, UR5 ;  /* 0x0000000500007c02 */ /* 0x000fce0008000f00 */
.L_x_126:
[----:B-1----:R1:W2:Y:S02]  /*8430*/  SYNCS.PHASECHK.TRANS64.TRYWAIT P0, [R0+URZ], R3 ;  /* 0x00000003000075a7 */ /* 0x0022a400080011ff */
[----:B--2---:R-:W-:Y:S05]  /*8440*/  @!P0 NANOSLEEP.SYNCS 0x989680 ;  /* 0x009896800000895d */ /* 0x004fea0003900000 */
[----:B------:R-:W2:Y:S02]  /*8450*/  @!P0 SYNCS.PHASECHK.TRANS64 P0, [R0+URZ], R3 ;  /* 0x00000003000085a7 */ /* 0x000ea400080010ff */
[----:B--2---:R-:W-:Y:S05]  /*8460*/  @!P0 BRA `(.L_x_126) ;  /* 0xfffffffc00f08947 */ /* 0x004fea000383ffff */
[----:B------:R-:W-:Y:S05]  /*8470*/  BRA `(.L_x_127) ;  /* 0xffffffa800487947 */ /* 0x000fea000383ffff */
.L_x_38:
[----:B------:R-:W-:-:S07]  /*8480*/  MOV R0, UR5 ;  /* 0x0000000500007c02 */ /* 0x000fce0008000f00 */
.L_x_128:
[----:B-1----:R1:W2:Y:S02]  /*8490*/  SYNCS.PHASECHK.TRANS64.TRYWAIT P0, [R0+URZ], R3 ;  /* 0x00000003000075a7 */ /* 0x0022a400080011ff */
[----:B--2---:R-:W-:Y:S05]  /*84a0*/  @!P0 NANOSLEEP.SYNCS 0x989680 ;  /* 0x009896800000895d */ /* 0x004fea0003900000 */
[----:B------:R-:W2:Y:S02]  /*84b0*/  @!P0 SYNCS.PHASECHK.TRANS64 P0, [R0+URZ], R3 ;  /* 0x00000003000085a7 */ /* 0x000ea400080010ff */
[----:B--2---:R-:W-:Y:S05]  /*84c0*/  @!P0 BRA `(.L_x_128) ;  /* 0xfffffffc00f08947 */ /* 0x004fea000383ffff */
[----:B------:R-:W-:Y:S05]  /*84d0*/  BRA `(.L_x_129) ;  /* 0xffffffa800587947 */ /* 0x000fea000383ffff */
.L_x_39:
[----:B------:R-:W-:-:S07]  /*84e0*/  MOV R0, UR5 ;  /* 0x0000000500007c02 */ /* 0x000fce0008000f00 */
.L_x_130:
[----:B-1----:R1:W2:Y:S02]  /*84f0*/  SYNCS.PHASECHK.TRANS64.TRYWAIT P0, [R0+URZ], R3 ;  /* 0x00000003000075a7 */ /* 0x0022a400080011ff */
[----:B--2---:R-:W-:Y:S05]  /*8500*/  @!P0 NANOSLEEP.SYNCS 0x989680 ;  /* 0x009896800000895d */ /* 0x004fea0003900000 */
[----:B------:R-:W2:Y:S02]  /*8510*/  @!P0 SYNCS.PHASECHK.TRANS64 P0, [R0+URZ], R3 ;  /* 0x00000003000085a7 */ /* 0x000ea400080010ff */
[----:B--2---:R-:W-:Y:S05]  /*8520*/  @!P0 BRA `(.L_x_130) ;  /* 0xfffffffc00f08947 */ /* 0x004fea000383ffff */
[----:B------:R-:W-:Y:S05]  /*8530*/  BRA `(.L_x_131) ;  /* 0xffffffa800687947 */ /* 0x000fea000383ffff */
.L_x_40:
[----:B------:R-:W-:-:S07]  /*8540*/  MOV R0, UR5 ;  /* 0x0000000500007c02 */ /* 0x000fce0008000f00 */
.L_x_132:
[----:B-1----:R1:W2:Y:S02]  /*8550*/  SYNCS.PHASECHK.TRANS64.TRYWAIT P0, [R0+URZ], R3 ;  /* 0x00000003000075a7 */ /* 0x0022a400080011ff */
[----:B--2---:R-:W-:Y:S05]  /*8560*/  @!P0 NANOSLEEP.SYNCS 0x989680 ;  /* 0x009896800000895d */ /* 0x004fea0003900000 */
[----:B------:R-:W2:Y:S02]  /*8570*/  @!P0 SYNCS.PHASECHK.TRANS64 P0, [R0+URZ], R3 ;  /* 0x00000003000085a7 */ /* 0x000ea400080010ff */
[----:B--2---:R-:W-:Y:S05]  /*8580*/  @!P0 BRA `(.L_x_132) ;  /* 0xfffffffc00f08947 */ /* 0x004fea000383ffff */
[----:B------:R-:W-:Y:S05]  /*8590*/  BRA `(.L_x_133) ;  /* 0xffffffa800787947 */ /* 0x000fea000383ffff */
.L_x_41:
[----:B------:R-:W-:-:S07]  /*85a0*/  MOV R0, UR5 ;  /* 0x0000000500007c02 */ /* 0x000fce0008000f00 */
.L_x_134:
[----:B-1----:R1:W2:Y:S02]  /*85b0*/  SYNCS.PHASECHK.TRANS64.TRYWAIT P0, [R0+URZ], R3 ;  /* 0x00000003000075a7 */ /* 0x0022a400080011ff */
[----:B--2---:R-:W-:Y:S05]  /*85c0*/  @!P0 NANOSLEEP.SYNCS 0x989680 ;  /* 0x009896800000895d */ /* 0x004fea0003900000 */
[----:B------:R-:W2:Y:S02]  /*85d0*/  @!P0 SYNCS.PHASECHK.TRANS64 P0, [R0+URZ], R3 ;  /* 0x00000003000085a7 */ /* 0x000ea400080010ff */
[----:B--2---:R-:W-:Y:S05]  /*85e0*/  @!P0 BRA `(.L_x_134) ;  /* 0xfffffffc00f08947 */ /* 0x004fea000383ffff */
[----:B------:R-:W-:Y:S05]  /*85f0*/  BRA `(.L_x_135) ;  /* 0xffffffa800887947 */ /* 0x000fea000383ffff */
.L_x_42:
[----:B------:R-:W-:-:S07]  /*8600*/  MOV R0, UR5 ;  /* 0x0000000500007c02 */ /* 0x000fce0008000f00 */
.L_x_136:
[----:B-1----:R1:W2:Y:S02]  /*8610*/  SYNCS.PHASECHK.TRANS64.TRYWAIT P0, [R0+URZ], R3 ;  /* 0x00000003000075a7 */ /* 0x0022a400080011ff */
[----:B--2---:R-:W-:Y:S05]  /*8620*/  @!P0 NANOSLEEP.SYNCS 0x989680 ;  /* 0x009896800000895d */ /* 0x004fea0003900000 */
[----:B------:R-:W2:Y:S02]  /*8630*/  @!P0 SYNCS.PHASECHK.TRANS64 P0, [R0+URZ], R3 ;  /* 0x00000003000085a7 */ /* 0x000ea400080010ff */
[----:B--2---:R-:W-:Y:S05]  /*8640*/  @!P0 BRA `(.L_x_136) ;  /* 0xfffffffc00f08947 */ /* 0x004fea000383ffff */
[----:B------:R-:W-:Y:S05]  /*8650*/  BRA `(.L_x_137) ;  /* 0xffffffa800987947 */ /* 0x000fea000383ffff */
.L_x_43:
[----:B------:R-:W-:-:S07]  /*8660*/  MOV R0, UR5 ;  /* 0x0000000500007c02 */ /* 0x000fce0008000f00 */
.L_x_138:
[----:B-1----:R1:W2:Y:S02]  /*8670*/  SYNCS.PHASECHK.TRANS64.TRYWAIT P0, [R0+URZ], R3 ;  /* 0x00000003000075a7 */ /* 0x0022a400080011ff */
[----:B--2---:R-:W-:Y:S05]  /*8680*/  @!P0 NANOSLEEP.SYNCS 0x989680 ;  /* 0x009896800000895d */ /* 0x004fea0003900000 */
[----:B------:R-:W2:Y:S02]  /*8690*/  @!P0 SYNCS.PHASECHK.TRANS64 P0, [R0+URZ], R3 ;  /* 0x00000003000085a7 */ /* 0x000ea400080010ff */
[----:B--2---:R-:W-:Y:S05]  /*86a0*/  @!P0 BRA `(.L_x_138) ;  /* 0xfffffffc00f08947 */ /* 0x004fea000383ffff */
[----:B------:R-:W-:Y:S05]  /*86b0*/  BRA `(.L_x_139) ;  /* 0xffffffa800a87947 */ /* 0x000fea000383ffff */
.L_x_44:
[----:B------:R-:W-:-:S07]  /*86c0*/  MOV R0, UR5 ;  /* 0x0000000500007c02 */ /* 0x000fce0008000f00 */
.L_x_140:
[----:B-1----:R1:W2:Y:S02]  /*86d0*/  SYNCS.PHASECHK.TRANS64.TRYWAIT P0, [R0+URZ], R3 ;  /* 0x00000003000075a7 */ /* 0x0022a400080011ff */
[----:B--2---:R-:W-:Y:S05]  /*86e0*/  @!P0 NANOSLEEP.SYNCS 0x989680 ;  /* 0x009896800000895d */ /* 0x004fea0003900000 */
[----:B------:R-:W2:Y:S02]  /*86f0*/  @!P0 SYNCS.PHASECHK.TRANS64 P0, [R0+URZ], R3 ;  /* 0x00000003000085a7 */ /* 0x000ea400080010ff */
[----:B--2---:R-:W-:Y:S05]  /*8700*/  @!P0 BRA `(.L_x_140) ;  /* 0xfffffffc00f08947 */ /* 0x004fea000383ffff */
[----:B------:R-:W-:Y:S05]  /*8710*/  BRA `(.L_x_141) ;  /* 0xffffffa800b87947 */ /* 0x000fea000383ffff */
.L_x_47:
[----:B------:R-:W-:-:S07]  /*8720*/  MOV R4, UR4 ;  /* 0x0000000400047c02 */ /* 0x000fce0008000f00 */
.L_x_142:
[----:B--2---:R2:W3:Y:S02]  /*8730*/  SYNCS.PHASECHK.TRANS64.TRYWAIT P1, [R4+URZ+0x108], R7 ;  /* 0x00010807040075a7 */ /* 0x0044e400080211ff */
[----:B---3--:R-:W-:Y:S05]  /*8740*/  @!P1 NANOSLEEP.SYNCS 0x989680 ;  /* 0x009896800000995d */ /* 0x008fea0003900000 */
[----:B------:R-:W3:Y:S02]  /*8750*/  @!P1 SYNCS.PHASECHK.TRANS64 P1, [R4+URZ+0x108], R7 ;  /* 0x00010807040095a7 */ /* 0x000ee400080210ff */
[----:B---3--:R-:W-:Y:S05]  /*8760*/  @!P1 BRA `(.L_x_142) ;  /* 0xfffffffc00f09947 */ /* 0x008fea000383ffff */
[----:B------:R-:W-:Y:S05]  /*8770*/  BRA `(.L_x_143) ;  /* 0xffffffac00287947 */ /* 0x000fea000383ffff */
.L_x_48:
[----:B--2---:R-:W-:-:S07]  /*8780*/  MOV R4, UR4 ;  /* 0x0000000400047c02 */ /* 0x004fce0008000f00 */
.L_x_144:
[----:B--2---:R2:W3:Y:S02]  /*8790*/  SYNCS.PHASECHK.TRANS64.TRYWAIT P1, [R4+URZ+0x100], R5 ;  /* 0x00010005040075a7 */ /* 0x0044e400080211ff */
[----:B---3--:R-:W-:Y:S05]  /*87a0*/  @!P1 NANOSLEEP.SYNCS 0x989680 ;  /* 0x009896800000995d */ /* 0x008fea0003900000 */
[----:B------:R-:W3:Y:S02]  /*87b0*/  @!P1 SYNCS.PHASECHK.TRANS64 P1, [R4+URZ+0x100], R5 ;  /* 0x00010005040095a7 */ /* 0x000ee400080210ff */
[----:B---3--:R-:W-:Y:S05]  /*87c0*/  @!P1 BRA `(.L_x_144) ;  /* 0xfffffffc00f09947 */ /* 0x008fea000383ffff */
[----:B------:R-:W-:Y:S05]  /*87d0*/  BRA `(.L_x_145) ;  /* 0xffffffac00307947 */ /* 0x000fea000383ffff */
.L_x_56:
[----:B------:R-:W-:-:S07]  /*87e0*/  MOV R0, UR20 ;  /* 0x0000001400007c02 */ /* 0x000fce0008000f00 */
.L_x_146:
[----:B-1----:R1:W2:Y:S02]  /*87f0*/  SYNCS.PHASECHK.TRANS64.TRYWAIT P0, [R0+URZ+0x100], R5 ;  /* 0x00010005000075a7 */ /* 0x0022a400080011ff */
[----:B--2---:R-:W-:Y:S05]  /*8800*/  @!P0 NANOSLEEP.SYNCS 0x989680 ;  /* 0x009896800000895d */ /* 0x004fea0003900000 */
[----:B------:R-:W2:Y:S02]  /*8810*/  @!P0 SYNCS.PHASECHK.TRANS64 P0, [R0+URZ+0x100], R5 ;  /* 0x00010005000085a7 */ /* 0x000ea400080010ff */
[----:B--2---:R-:W-:Y:S05]  /*8820*/  @!P0 BRA `(.L_x_146) ;  /* 0xfffffffc00f08947 */ /* 0x004fea000383ffff */
[----:B------:R-:W-:Y:S05]  /*8830*/  BRA `(.L_x_147) ;  /* 0xffffffb000bc7947 */ /* 0x000fea000383ffff */
.L_x_57:
[----:B------:R-:W-:-:S07]  /*8840*/  MOV R5, UR24 ;  /* 0x0000001800057c02 */ /* 0x000fce0008000f00 */
.L_x_148:
[----:B-1----:R1:W2:Y:S02]  /*8850*/  SYNCS.PHASECHK.TRANS64.TRYWAIT P0, [R5+URZ+0x120], R0 ;  /* 0x00012000050075a7 */ /* 0x0022a400080011ff */
[----:B--2---:R-:W-:Y:S05]  /*8860*/  @!P0 NANOSLEEP.SYNCS 0x989680 ;  /* 0x009896800000895d */ /* 0x004fea0003900000 */
[----:B------:R-:W2:Y:S02]  /*8870*/  @!P0 SYNCS.PHASECHK.TRANS64 P0, [R5+URZ+0x120], R0 ;  /* 0x00012000050085a7 */ /* 0x000ea400080010ff */
[----:B--2---:R-:W-:Y:S05]  /*8880*/  @!P0 BRA `(.L_x_148) ;  /* 0xfffffffc00f08947 */ /* 0x004fea000383ffff */
[----:B------:R-:W-:Y:S05]  /*8890*/  BRA `(.L_x_149) ;  /* 0xffffffb000d87947 */ /* 0x000fea000383ffff */
.L_x_60:
[----:B-1----:R-:W-:Y:S07]  /*88a0*/  MOV R0, UR18 ;  /* 0x0000001200007c02 */ /* 0x002fee0008000f00 */
.L_x_150:
[----:B-1----:R1:W2:Y:S02]  /*88b0*/  SYNCS.PHASECHK.TRANS64.TRYWAIT P0, [R0+URZ], R5 ;  /* 0x00000005000075a7 */ /* 0x0022a400080011ff */
[----:B--2---:R-:W-:Y:S05]  /*88c0*/  @!P0 NANOSLEEP.SYNCS 0x989680 ;  /* 0x009896800000895d */ /* 0x004fea0003900000 */
[----:B------:R-:W2:Y:S02]  /*88d0*/  @!P0 SYNCS.PHASECHK.TRANS64 P0, [R0+URZ], R5 ;  /* 0x00000005000085a7 */ /* 0x000ea400080010ff */
[----:B--2---:R-:W-:Y:S05]  /*88e0*/  @!P0 BRA `(.L_x_150) ;  /* 0xfffffffc00f08947 */ /* 0x004fea000383ffff */
[----:B------:R-:W-:Y:S05]  /*88f0*/  BRA `(.L_x_59) ;  /* 0xffffffb000fc7947 */ /* 0x000fea000383ffff */
.L_x_63:
[----:B------:R-:W-:-:S07]  /*8900*/  MOV R0, UR4 ;  /* 0x0000000400007c02 */ /* 0x000fce0008000f00 */
.L_x_151:
[----:B-1----:R1:W3:Y:S02]  /*8910*/  SYNCS.PHASECHK.TRANS64.TRYWAIT P0, [R0+URZ], R3 ;  /* 0x00000003000075a7 */ /* 0x0022e400080011ff */
[----:B---3--:R-:W-:Y:S05]  /*8920*/  @!P0 NANOSLEEP.SYNCS 0x989680 ;  /* 0x009896800000895d */ /* 0x008fea0003900000 */
[----:B------:R-:W3:Y:S02]  /*8930*/  @!P0 SYNCS.PHASECHK.TRANS64 P0, [R0+URZ], R3 ;  /* 0x00000003000085a7 */ /* 0x000ee400080010ff */
[----:B---3--:R-:W-:Y:S05]  /*8940*/  @!P0 BRA `(.L_x_151) ;  /* 0xfffffffc00f08947 */ /* 0x008fea000383ffff */
[----:B------:R-:W-:Y:S05]  /*8950*/  BRA `(.L_x_152) ;  /* 0xffffffb400fc7947 */ /* 0x000fea000383ffff */
.L_x_64:
[----:B------:R-:W-:-:S07]  /*8960*/  MOV R0, UR4 ;  /* 0x0000000400007c02 */ /* 0x000fce0008000f00 */
.L_x_153:
[----:B-1----:R1:W2:Y:S02]  /*8970*/  SYNCS.PHASECHK.TRANS64.TRYWAIT P0, [R0+URZ], R3 ;  /* 0x00000003000075a7 */ /* 0x0022a400080011ff */
[----:B--2---:R-:W-:Y:S05]  /*8980*/  @!P0 NANOSLEEP.SYNCS 0x989680 ;  /* 0x009896800000895d */ /* 0x004fea0003900000 */
[----:B------:R-:W2:Y:S02]  /*8990*/  @!P0 SYNCS.PHASECHK.TRANS64 P0, [R0+URZ], R3 ;  /* 0x00000003000085a7 */ /* 0x000ea400080010ff */
[----:B--2---:R-:W-:Y:S05]  /*89a0*/  @!P0 BRA `(.L_x_153) ;  /* 0xfffffffc00f08947 */ /* 0x004fea000383ffff */
[----:B------:R-:W-:Y:S05]  /*89b0*/  BRA `(.L_x_154) ;  /* 0xffffffb800087947 */ /* 0x000fea000383ffff */
.L_x_69:
[----:B------:R-:W-:Y:S07]  /*89c0*/  MOV R0, UR24 ;  /* 0x0000001800007c02 */ /* 0x000fee0008000f00 */
.L_x_155:
[----:B--2---:R2:W4:Y:S02]  /*89d0*/  SYNCS.PHASECHK.TRANS64.TRYWAIT P0, [R0+URZ+0x100], R5 ;  /* 0x00010005000075a7 */ /* 0x00452400080011ff */
[----:B----4-:R-:W-:Y:S05]  /*89e0*/  @!P0 NANOSLEEP.SYNCS 0x989680 ;  /* 0x009896800000895d */ /* 0x010fea0003900000 */
[----:B------:R-:W4:Y:S02]  /*89f0*/  @!P0 SYNCS.PHASECHK.TRANS64 P0, [R0+URZ+0x100], R5 ;  /* 0x00010005000085a7 */ /* 0x000f2400080010ff */
[----:B----4-:R-:W-:Y:S05]  /*8a00*/  @!P0 BRA `(.L_x_155) ;  /* 0xfffffffc00f08947 */ /* 0x010fea000383ffff */
[----:B------:R-:W-:Y:S05]  /*8a10*/  BRA `(.L_x_156) ;  /* 0xffffffbc00447947 */ /* 0x000fea000383ffff */
.L_x_72:
[----:B------:R-:W-:Y:S07]  /*8a20*/  MOV R0, UR24 ;  /* 0x0000001800007c02 */ /* 0x000fee0008000f00 */
.L_x_157:
[----:B--2---:R2:W4:Y:S02]  /*8a30*/  SYNCS.PHASECHK.TRANS64.TRYWAIT P3, [R0+URZ+0xf8], R15 ;  /* 0x0000f80f000075a7 */ /* 0x00452400080611ff */
[----:B----4-:R-:W-:Y:S05]  /*8a40*/  @!P3 NANOSLEEP.SYNCS 0x989680 ;  /* 0x009896800000b95d */ /* 0x010fea0003900000 */
[----:B------:R-:W4:Y:S02]  /*8a50*/  @!P3 SYNCS.PHASECHK.TRANS64 P3, [R0+URZ+0xf8], R15 ;  /* 0x0000f80f0000b5a7 */ /* 0x000f2400080610ff */
[----:B----4-:R-:W-:Y:S05]  /*8a60*/  @!P3 BRA `(.L_x_157) ;  /* 0xfffffffc00f0b947 */ /* 0x010fea000383ffff */
[----:B------:R-:W-:Y:S05]  /*8a70*/  BRA `(.L_x_71) ;  /* 0xffffffc000a07947 */ /* 0x000fea000383ffff */
.L_x_75:
[----:B------:R-:W-:Y:S07]  /*8a80*/  MOV R8, UR7 ;  /* 0x0000000700087c02 */ /* 0x000fee0008000f00 */
.L_x_158:
[----:B-1----:R1:W2:Y:S02]  /*8a90*/  SYNCS.PHASECHK.TRANS64.TRYWAIT P1, [R8+URZ+0xd8], R15 ;  /* 0x0000d80f080075a7 */ /* 0x0022a400080211ff */
[----:B--2---:R-:W-:Y:S05]  /*8aa0*/  @!P1 NANOSLEEP.SYNCS 0x989680 ;  /* 0x009896800000995d */ /* 0x004fea0003900000 */
[----:B------:R-:W2:Y:S02]  /*8ab0*/  @!P1 SYNCS.PHASECHK.TRANS64 P1, [R8+URZ+0xd8], R15 ;  /* 0x0000d80f080095a7 */ /* 0x000ea400080210ff */
[----:B--2---:R-:W-:Y:S05]  /*8ac0*/  @!P1 BRA `(.L_x_158) ;  /* 0xfffffffc00f09947 */ /* 0x004fea000383ffff */
[----:B------:R-:W-:Y:S05]  /*8ad0*/  BRA `(.L_x_159) ;  /* 0xffffffc400547947 */ /* 0x000fea000383ffff */
.L_x_76:
[----:B------:R-:W-:Y:S07]  /*8ae0*/  MOV R5, UR4 ;  /* 0x0000000400057c02 */ /* 0x000fee0008000f00 */
.L_x_160:
[----:B-1----:R1:W2:Y:S02]  /*8af0*/  SYNCS.PHASECHK.TRANS64.TRYWAIT P0, [R5+URZ+0xd8], R14 ;  /* 0x0000d80e050075a7 */ /* 0x0022a400080011ff */
[----:B--2---:R-:W-:Y:S05]  /*8b00*/  @!P0 NANOSLEEP.SYNCS 0x989680 ;  /* 0x009896800000895d */ /* 0x004fea0003900000 */
[----:B------:R-:W2:Y:S02]  /*8b10*/  @!P0 SYNCS.PHASECHK.TRANS64 P0, [R5+URZ+0xd8], R14 ;  /* 0x0000d80e050085a7 */ /* 0x000ea400080010ff */
[----:B--2---:R-:W-:Y:S05]  /*8b20*/  @!P0 BRA `(.L_x_160) ;  /* 0xfffffffc00f08947 */ /* 0x004fea000383ffff */
[----:B------:R-:W-:Y:S05]  /*8b30*/  BRA `(.L_x_161) ;  /* 0xffffffc400c07947 */ /* 0x000fea000383ffff */
.L_x_78:
[----:B------:R-:W-:-:S07]  /*8b40*/  MOV R0, UR4 ;  /* 0x0000000400007c02 */ /* 0x000fce0008000f00 */
.L_x_162:
[----:B-1----:R1:W4:Y:S02]  /*8b50*/  SYNCS.PHASECHK.TRANS64.TRYWAIT P0, [R0+URZ], R3 ;  /* 0x00000003000075a7 */ /* 0x00232400080011ff */
[----:B----4-:R-:W-:Y:S05]  /*8b60*/  @!P0 NANOSLEEP.SYNCS 0x989680 ;  /* 0x009896800000895d */ /* 0x010fea0003900000 */
[----:B------:R-:W4:Y:S02]  /*8b70*/  @!P0 SYNCS.PHASECHK.TRANS64 P0, [R0+URZ], R3 ;  /* 0x00000003000085a7 */ /* 0x000f2400080010ff */
[----:B----4-:R-:W-:Y:S05]  /*8b80*/  @!P0 BRA `(.L_x_162) ;  /* 0xfffffffc00f08947 */ /* 0x010fea000383ffff */
[----:B------:R-:W-:Y:S05]  /*8b90*/  BRA `(.L_x_163) ;  /* 0xffffffc800487947 */ /* 0x000fea000383ffff */
.L_x_79:
[----:B-1----:R1:W4:Y:S02]  /*8ba0*/  SYNCS.PHASECHK.TRANS64.TRYWAIT P0, [R2+URZ], R3 ;  /* 0x00000003020075a7 */ /* 0x00232400080011ff */
[----:B----4-:R-:W-:Y:S05]  /*8bb0*/  @!P0 NANOSLEEP.SYNCS 0x989680 ;  /* 0x009896800000895d */ /* 0x010fea0003900000 */
[----:B------:R-:W4:Y:S02]  /*8bc0*/  @!P0 SYNCS.PHASECHK.TRANS64 P0, [R2+URZ], R3 ;  /* 0x00000003020085a7 */ /* 0x000f2400080010ff */
[----:B----4-:R-:W-:Y:S05]  /*8bd0*/  @!P0 BRA `(.L_x_79) ;  /* 0xfffffffc00f08947 */ /* 0x010fea000383ffff */
[----:B------:R-:W-:Y:S05]  /*8be0*/  BRA `(.L_x_164) ;  /* 0xffffffc800747947 */ /* 0x000fea000383ffff */
.L_x_81:
[----:B------:R-:W-:Y:S07]  /*8bf0*/  MOV R0, UR49 ;  /* 0x0000003100007c02 */ /* 0x000fee0008000f00 */
.L_x_165:
[----:B-1----:R1:W2:Y:S02]  /*8c00*/  SYNCS.PHASECHK.TRANS64.TRYWAIT P0, [R0+URZ+0x100], R3 ;  /* 0x00010003000075a7 */ /* 0x0022a400080011ff */
[----:B--2---:R-:W-:Y:S05]  /*8c10*/  @!P0 NANOSLEEP.SYNCS 0x989680 ;  /* 0x009896800000895d */ /* 0x004fea0003900000 */
[----:B------:R-:W2:Y:S02]  /*8c20*/  @!P0 SYNCS.PHASECHK.TRANS64 P0, [R0+URZ+0x100], R3 ;  /* 0x00010003000085a7 */ /* 0x000ea400080010ff */
[----:B--2---:R-:W-:Y:S05]  /*8c30*/  @!P0 BRA `(.L_x_165) ;  /* 0xfffffffc00f08947 */ /* 0x004fea000383ffff */
[----:B------:R-:W-:Y:S05]  /*8c40*/  BRA `(.L_x_166) ;  /* 0xffffffcc00687947 */ /* 0x000fea000383ffff */
.L_x_91:
[----:B-1----:R1:W2:Y:S02]  /*8c50*/  SYNCS.PHASECHK.TRANS64.TRYWAIT P1, [R3+URZ+0xc0], R4 ;  /* 0x0000c004030075a7 */ /* 0x0022a400080211ff */
[----:B--2---:R-:W-:Y:S05]  /*8c60*/  @!P1 NANOSLEEP.SYNCS 0x989680 ;  /* 0x009896800000995d */ /* 0x004fea0003900000 */
[----:B------:R-:W2:Y:S02]  /*8c70*/  @!P1 SYNCS.PHASECHK.TRANS64 P1, [R3+URZ+0xc0], R4 ;  /* 0x0000c004030095a7 */ /* 0x000ea400080210ff */
[----:B--2---:R-:W-:Y:S05]  /*8c80*/  @!P1 BRA `(.L_x_91) ;  /* 0xfffffffc00f09947 */ /* 0x004fea000383ffff */
[----:B------:R-:W-:Y:S05]  /*8c90*/  BRA `(.L_x_90) ;  /* 0xffffffdc00207947 */ /* 0x000fea000383ffff */
.L_x_93:
[----:B--2---:R2:W3:Y:S02]  /*8ca0*/  SYNCS.PHASECHK.TRANS64.TRYWAIT P0, [R85+URZ+0x110], R0 ;  /* 0x00011000550075a7 */ /* 0x0044e400080011ff */
[----:B---3--:R-:W-:Y:S05]  /*8cb0*/  @!P0 NANOSLEEP.SYNCS 0x989680 ;  /* 0x009896800000895d */ /* 0x008fea0003900000 */
[----:B------:R-:W3:Y:S02]  /*8cc0*/  @!P0 SYNCS.PHASECHK.TRANS64 P0, [R85+URZ+0x110], R0 ;  /* 0x00011000550085a7 */ /* 0x000ee400080010ff */
[----:B---3--:R-:W-:Y:S05]  /*8cd0*/  @!P0 BRA `(.L_x_93) ;  /* 0xfffffffc00f08947 */ /* 0x008fea000383ffff */
[----:B------:R-:W-:Y:S05]  /*8ce0*/  BRA `(.L_x_92) ;  /* 0xffffffdc009c7947 */ /* 0x000fea000383ffff */
.L_x_104:
[----:B-1----:R1:W2:Y:S02]  /*8cf0*/  SYNCS.PHASECHK.TRANS64.TRYWAIT P0, [R3+URZ+0xc0], R32 ;  /* 0x0000c020030075a7 */ /* 0x0022a400080011ff */
[----:B--2---:R-:W-:Y:S05]  /*8d00*/  @!P0 NANOSLEEP.SYNCS 0x989680 ;  /* 0x009896800000895d */ /* 0x004fea0003900000 */
[----:B------:R-:W2:Y:S02]  /*8d10*/  @!P0 SYNCS.PHASECHK.TRANS64 P0, [R3+URZ+0xc0], R32 ;  /* 0x0000c020030085a7 */ /* 0x000ea400080010ff */
[----:B--2---:R-:W-:Y:S05]  /*8d20*/  @!P0 BRA `(.L_x_104) ;  /* 0xfffffffc00f08947 */ /* 0x004fea000383ffff */
[----:B------:R-:W-:Y:S05]  /*8d30*/  BRA `(.L_x_103) ;  /* 0xffffffe400f87947 */ /* 0x000fea000383ffff */
        .weak           $__internal_0_$__cuda_sm10x_tcgen05_guardrail_trap_col_being_dealloced_not_returned_by_alloc
        .type           $__internal_0_$__cuda_sm10x_tcgen05_guardrail_trap_col_being_dealloced_not_returned_by_alloc,@function
        .size           $__internal_0_$__cuda_sm10x_tcgen05_guardrail_trap_col_being_dealloced_not_returned_by_alloc,($__internal_1_$__cuda_sm10x_tcgen05_guardrail_trap_phase_invalid_during_alloc - $__internal_0_$__cuda_sm10x_tcgen05_guardrail_trap_col_being_dealloced_not_returned_by_alloc)
$__internal_0_$__cuda_sm10x_tcgen05_guardrail_trap_col_being_dealloced_not_returned_by_alloc:
[----:B------:R-:W-:Y:S05]  /*8d40*/  BPT.TRAP 0x1 ;  /* 0x000000040000795c */ /* 0x000fea0000300000 */
[----:B------:R-:W-:-:S04]  /*8d50*/  MOV R3, 0x0 ;  /* 0x0000000000037802 */ /* 0x000fc80000000f00 */
[----:B------:R-:W-:Y:S05]  /*8d60*/  RET.REL.NODEC R2 `(_ZN7cutlass13device_kernelINS_4conv6kernel13ConvUniversalINS1_16ConvProblemShapeILNS1_8OperatorE1ELi3EEENS1_10collective14CollectiveConvINS1_47MainloopSm100TmaUmmaWarpSpecializedImplicitGemmILS5_1ELi12ELi3ELi1ELi2EN4cute5tupleIJNSA_1CILi1EEESD_SD_EEEEENSB_IJNSC_ILi64EEESG_NSB_IJNSC_ILi32EEEEEEEEENS_10tfloat32_tESK_NSA_8TiledMMAINSA_8MMA_AtomIJNSA_17SM100_MMA_TF32_SSISK_SK_fLi64ELi64ELNSA_4UMMA5MajorE0ELSP_1ELNSO_7ScaleInE0ELSQ_0EEEEEENSA_6LayoutISE_NSB_IJNSC_ILi0EEESU_SU_EEEEENSB_IJNSA_10UnderscoreESX_SX_EEEEENS7_6detail27Sm100ImplicitGemmTileTraitsINSA_20SM90_TMA_LOAD_IM2COLENSA_14ComposedLayoutINSA_7SwizzleILi3ELi4ELi3EEENSA_18smem_ptr_flag_bitsILi32EEENST_INSB_IJNSC_ILi8EEESH_EEENSB_IJSH_SD_EEEEEEEvEENS11_INSA_13SM90_TMA_LOADENS13_INS14_ILi2ELi5ELi2EEES17_NST_INSB_IJSH_NSC_ILi4EEEEEENSB_IJSD_SH_EEEEEEEvEEEENS_8epilogue10collective18CollectiveEpilogueINS1N_23Sm100TmaWarpSpecializedILi3ELi2ELi16ELb1ELb0EEEJSJ_NSB_IJNST_ISG_SD_EENST_ISH_SD_EEEEESK_NSB_IJNSB_IJllllEEESD_SU_EEESK_S1W_NS1N_6fusion15FusionCallbacksIS1R_NS1X_17LinearCombinationISK_fSK_fLNS_15FloatRoundStyleE2EEESJ_S1U_JEEENSA_5SM1004TMEM4LOAD26SM100_TMEM_LOAD_16dp128b8xES12_S1C_NSA_17SM75_U32x4_LDSM_NENSA_21SM90_TMA_STORE_IM2COLES1C_NSA_17SM90_U32x4_STSM_NENSA_39AutoVectorizingCopyWithAssumedAlignmentILi128EEEEEEvvEEEEvNT_6ParamsE) ;  /* 0xffffff7002a47950 */ /* 0x000fea0003c3ffff */
        .weak           $__internal_1_$__cuda_sm10x_tcgen05_guardrail_trap_phase_invalid_during_alloc
        .type           $__internal_1_$__cuda_sm10x_tcgen05_guardrail_trap_phase_invalid_during_alloc,@function
        .size           $__internal_1_$__cuda_sm10x_tcgen05_guardrail_trap_phase_invalid_during_alloc,($__internal_2_$__cuda_sm10x_tcgen05_guardrail_trap_unallocated_columns_being_dealloced - $__internal_1_$__cuda_sm10x_tcgen05_guardrail_trap_phase_invalid_during_alloc)
$__internal_1_$__cuda_sm10x_tcgen05_guardrail_trap_phase_invalid_during_alloc:
[----:B------:R-:W-:Y:S05]  /*8d70*/  BPT.TRAP 0x1 ;  /* 0x000000040000795c */ /* 0x000fea0000300000 */
[----:B------:R-:W-:-:S04]  /*8d80*/  HFMA2 R3, -RZ, RZ, 0, 0 ;  /* 0x00000000ff037431 */ /* 0x000fc800000001ff */
[----:B------:R-:W-:Y:S05]  /*8d90*/  RET.REL.NODEC R2 `(_ZN7cutlass13device_kernelINS_4conv6kernel13ConvUniversalINS1_16ConvProblemShapeILNS1_8OperatorE1ELi3EEENS1_10collective14CollectiveConvINS1_47MainloopSm100TmaUmmaWarpSpecializedImplicitGemmILS5_1ELi12ELi3ELi1ELi2EN4cute5tupleIJNSA_1CILi1EEESD_SD_EEEEENSB_IJNSC_ILi64EEESG_NSB_IJNSC_ILi32EEEEEEEEENS_10tfloat32_tESK_NSA_8TiledMMAINSA_8MMA_AtomIJNSA_17SM100_MMA_TF32_SSISK_SK_fLi64ELi64ELNSA_4UMMA5MajorE0ELSP_1ELNSO_7ScaleInE0ELSQ_0EEEEEENSA_6LayoutISE_NSB_IJNSC_ILi0EEESU_SU_EEEEENSB_IJNSA_10UnderscoreESX_SX_EEEEENS7_6detail27Sm100ImplicitGemmTileTraitsINSA_20SM90_TMA_LOAD_IM2COLENSA_14ComposedLayoutINSA_7SwizzleILi3ELi4ELi3EEENSA_18smem_ptr_flag_bitsILi32EEENST_INSB_IJNSC_ILi8EEESH_EEENSB_IJSH_SD_EEEEEEEvEENS11_INSA_13SM90_TMA_LOADENS13_INS14_ILi2ELi5ELi2EEES17_NST_INSB_IJSH_NSC_ILi4EEEEEENSB_IJSD_SH_EEEEEEEvEEEENS_8epilogue10collective18CollectiveEpilogueINS1N_23Sm100TmaWarpSpecializedILi3ELi2ELi16ELb1ELb0EEEJSJ_NSB_IJNST_ISG_SD_EENST_ISH_SD_EEEEESK_NSB_IJNSB_IJllllEEESD_SU_EEESK_S1W_NS1N_6fusion15FusionCallbacksIS1R_NS1X_17LinearCombinationISK_fSK_fLNS_15FloatRoundStyleE2EEESJ_S1U_JEEENSA_5SM1004TMEM4LOAD26SM100_TMEM_LOAD_16dp128b8xES12_S1C_NSA_17SM75_U32x4_LDSM_NENSA_21SM90_TMA_STORE_IM2COLES1C_NSA_17SM90_U32x4_STSM_NENSA_39AutoVectorizingCopyWithAssumedAlignmentILi128EEEEEEvvEEEEvNT_6ParamsE) ;  /* 0xffffff7002987950 */ /* 0x000fea0003c3ffff */
        .weak           $__internal_2_$__cuda_sm10x_tcgen05_guardrail_trap_unallocated_columns_being_dealloced
        .type           $__internal_2_$__cuda_sm10x_tcgen05_guardrail_trap_unallocated_columns_being_dealloced,@function
        .size           $__internal_2_$__cuda_sm10x_tcgen05_guardrail_trap_unallocated_columns_being_dealloced,(.L_x_168 - $__internal_2_$__cuda_sm10x_tcgen05_guardrail_trap_unallocated_columns_being_dealloced)
$__internal_2_$__cuda_sm10x_tcgen05_guardrail_trap_unallocated_columns_being_dealloced:
[----:B------:R-:W-:Y:S05]  /*8da0*/  BPT.TRAP 0x1 ;  /* 0x000000040000795c */ /* 0x000fea0000300000 */
[----:B------:R-:W-:-:S04]  /*8db0*/  MOV R3, 0x0 ;  /* 0x0000000000037802 */ /* 0x000fc80000000f00 */
[----:B------:R-:W-:Y:S05]  /*8dc0*/  RET.REL.NODEC R2 `(_ZN7cutlass13device_kernelINS_4conv6kernel13ConvUniversalINS1_16ConvProblemShapeILNS1_8OperatorE1ELi3EEENS1_10collective14CollectiveConvINS1_47MainloopSm100TmaUmmaWarpSpecializedImplicitGemmILS5_1ELi12ELi3ELi1ELi2EN4cute5tupleIJNSA_1CILi1EEESD_SD_EEEEENSB_IJNSC_ILi64EEESG_NSB_IJNSC_ILi32EEEEEEEEENS_10tfloat32_tESK_NSA_8TiledMMAINSA_8MMA_AtomIJNSA_17SM100_MMA_TF32_SSISK_SK_fLi64ELi64ELNSA_4UMMA5MajorE0ELSP_1ELNSO_7ScaleInE0ELSQ_0EEEEEENSA_6LayoutISE_NSB_IJNSC_ILi0EEESU_SU_EEEEENSB_IJNSA_10UnderscoreESX_SX_EEEEENS7_6detail27Sm100ImplicitGemmTileTraitsINSA_20SM90_TMA_LOAD_IM2COLENSA_14ComposedLayoutINSA_7SwizzleILi3ELi4ELi3EEENSA_18smem_ptr_flag_bitsILi32EEENST_INSB_IJNSC_ILi8EEESH_EEENSB_IJSH_SD_EEEEEEEvEENS11_INSA_13SM90_TMA_LOADENS13_INS14_ILi2ELi5ELi2EEES17_NST_INSB_IJSH_NSC_ILi4EEEEEENSB_IJSD_SH_EEEEEEEvEEEENS_8epilogue10collective18CollectiveEpilogueINS1N_23Sm100TmaWarpSpecializedILi3ELi2ELi16ELb1ELb0EEEJSJ_NSB_IJNST_ISG_SD_EENST_ISH_SD_EEEEESK_NSB_IJNSB_IJllllEEESD_SU_EEESK_S1W_NS1N_6fusion15FusionCallbacksIS1R_NS1X_17LinearCombinationISK_fSK_fLNS_15FloatRoundStyleE2EEESJ_S1U_JEEENSA_5SM1004TMEM4LOAD26SM100_TMEM_LOAD_16dp128b8xES12_S1C_NSA_17SM75_U32x4_LDSM_NENSA_21SM90_TMA_STORE_IM2COLES1C_NSA_17SM90_U32x4_STSM_NENSA_39AutoVectorizingCopyWithAssumedAlignmentILi128EEEEEEvvEEEEvNT_6ParamsE) ;  /* 0xffffff70028c7950 */ /* 0x000fea0003c3ffff */
.L_x_167:
[----:B------:R-:W-:-:S00]  /*8dd0*/  BRA `(.L_x_167) ;  /* 0xfffffffc00fc7947 */ /* 0x000fc0000383ffff */
[----:B------:R-:W-:-:S00]  /*8de0*/  NOP ;  /* 0x0000000000007918 */ /* 0x000fc00000000000 */
        /* <DEDUP_REMOVED lines=9> */
.L_x_168:


//--------------------- .nv.global.init           --------------------------
	.section	.nv.global.init,"aw",@progbits
.nv.global.init:
	.type		$str$29,@object
	.size		$str$29,($str$30 - $str$29)
$str$29:
        /*0000*/ 	.byte	0x28, 0x61, 0x64, 0x64, 0x72, 0x65, 0x73, 0x73, 0x20, 0x26, 0x20, 0x6d, 0x61, 0x73, 0x6b, 0x29
        /*0010*/ 	.byte	0x20, 0x3d, 0x3d, 0x20, 0x30, 0x00
	.type		$str$30,@object
	.size		$str$30,($str$28 - $str$30)
$str$30:
        /*0016*/ 	.byte	0x2f, 0x74, 0x6d, 0x70, 0x2f, 0x63, 0x75, 0x74, 0x6c, 0x61, 0x73, 0x73, 0x5f, 0x73, 0x77, 0x65
        /*0026*/ 	.byte	0x65, 0x70, 0x5f, 0x73, 0x72, 0x63, 0x2f, 0x69, 0x6e, 0x63, 0x6c, 0x75, 0x64, 0x65, 0x2f, 0x63
        /*0036*/ 	.byte	0x75, 0x74, 0x65, 0x2f, 0x70, 0x6f, 0x69, 0x6e, 0x74, 0x65, 0x72, 0x5f, 0x66, 0x6c, 0x61, 0x67
        /*0046*/ 	.byte	0x67, 0x65, 0x64, 0x2e, 0x68, 0x70, 0x70, 0x00
	.type		$str$28,@object
	.size		$str$28,($str$27 - $str$28)
$str$28:
        /*004e*/ 	.byte	0x2f, 0x74, 0x6d, 0x70, 0x2f, 0x63, 0x75, 0x74, 0x6c, 0x61, 0x73, 0x73, 0x5f, 0x73, 0x77, 0x65
        /*005e*/ 	.byte	0x65, 0x70, 0x5f, 0x73, 0x72, 0x63, 0x2f, 0x69, 0x6e, 0x63, 0x6c, 0x75, 0x64, 0x65, 0x2f, 0x63
        /*006e*/ 	.byte	0x75, 0x74, 0x65, 0x2f, 0x61, 0x74, 0x6f, 0x6d, 0x2f, 0x63, 0x6f, 0x70, 0x79, 0x5f, 0x74, 0x72
        /*007e*/ 	.byte	0x61, 0x69, 0x74, 0x73, 0x5f, 0x73, 0x6d, 0x31, 0x30, 0x30, 0x2e, 0x68, 0x70, 0x70, 0x00
	.type		$str$27,@object
	.size		$str$27,(__unnamed_1 - $str$27)
$str$27:
        /*008d*/ 	.byte	0x28, 0x28, 0x75, 0x69, 0x6e, 0x74, 0x33, 0x32, 0x5f, 0x74, 0x28, 0x74, 0x68, 0x72, 0x65, 0x61
        /*009d*/ 	.byte	0x64, 0x49, 0x64, 0x78, 0x2e, 0x78, 0x29, 0x20, 0x2f, 0x20, 0x33, 0x32, 0x29, 0x20, 0x25, 0x20
        /*00ad*/ 	.byte	0x34, 0x29, 0x20, 0x3d, 0x3d, 0x20, 0x28, 0x28, 0x28, 0x74, 0x6d, 0x65, 0x6d, 0x5f, 0x61, 0x64
        /*00bd*/ 	.byte	0x64, 0x72, 0x20, 0x3e, 0x3e, 0x20, 0x31, 0x36, 0x29, 0x20, 0x2f, 0x20, 0x33, 0x32, 0x29, 0x20
        /*00cd*/ 	.byte	0x25, 0x20, 0x34, 0x29, 0x00
	.type		__unnamed_1,@object
	.size		__unnamed_1,(__unnamed_2 - __unnamed_1)
__unnamed_1:
        /*00d2*/ 	.byte	0x61, 0x75, 0x74, 0x6f, 0x20, 0x63, 0x75, 0x74, 0x65, 0x3a, 0x3a, 0x61, 0x73, 0x5f, 0x70, 0x6f
        /* <DEDUP_REMOVED lines=24> */
        /*0262*/ 	.byte	0x30, 0x34, 0x38, 0x3e, 0x3e, 0x3e, 0x3e, 0x5d, 0x00
	.type		__unnamed_2,@object
	.size		__unnamed_2,(.L_2 - __unnamed_2)
__unnamed_2:
        /* <DEDUP_REMOVED lines=45> */
        /*053b*/ 	.byte	0x3e, 0x3e, 0x3e, 0x5d, 0x00
.L_2:


//--------------------- .nv.shared._ZN7cutlass13device_kernelINS_4conv6kernel13ConvUniversalINS1_16ConvProblemShapeILNS1_8OperatorE1ELi3EEENS1_10collective14CollectiveConvINS1_47MainloopSm100TmaUmmaWarpSpecializedImplicitGemmILS5_1ELi12ELi3ELi1ELi2EN4cute5tupleIJNSA_1CILi1EEESD_SD_EEEEENSB_IJNSC_ILi64EEESG_NSB_IJNSC_ILi32EEEEEEEEENS_10tfloat32_tESK_NSA_8TiledMMAINSA_8MMA_AtomIJNSA_17SM100_MMA_TF32_SSISK_SK_fLi64ELi64ELNSA_4UMMA5MajorE0ELSP_1ELNSO_7ScaleInE0ELSQ_0EEEEEENSA_6LayoutISE_NSB_IJNSC_ILi0EEESU_SU_EEEEENSB_IJNSA_10UnderscoreESX_SX_EEEEENS7_6detail27Sm100ImplicitGemmTileTraitsINSA_20SM90_TMA_LOAD_IM2COLENSA_14ComposedLayoutINSA_7SwizzleILi3ELi4ELi3EEENSA_18smem_ptr_flag_bitsILi32EEENST_INSB_IJNSC_ILi8EEESH_EEENSB_IJSH_SD_EEEEEEEvEENS11_INSA_13SM90_TMA_LOADENS13_INS14_ILi2ELi5ELi2EEES17_NST_INSB_IJSH_NSC_ILi4EEEEEENSB_IJSD_SH_EEEEEEEvEEEENS_8epilogue10collective18CollectiveEpilogueINS1N_23Sm100TmaWarpSpecializedILi3ELi2ELi16ELb1ELb0EEEJSJ_NSB_IJNST_ISG_SD_EENST_ISH_SD_EEEEESK_NSB_IJNSB_IJllllEEESD_SU_EEESK_S1W_NS1N_6fusion15FusionCallbacksIS1R_NS1X_17LinearCombinationISK_fSK_fLNS_15FloatRoundStyleE2EEESJ_S1U_JEEENSA_5SM1004TMEM4LOAD26SM100_TMEM_LOAD_16dp128b8xES12_S1C_NSA_17SM75_U32x4_LDSM_NENSA_21SM90_TMA_STORE_IM2COLES1C_NSA_17SM90_U32x4_STSM_NENSA_39AutoVectorizingCopyWithAssumedAlignmentILi128EEEEEEvvEEEEvNT_6ParamsE --------------------------
	.section	.nv.shared._ZN7cutlass13device_kernelINS_4conv6kernel13ConvUniversalINS1_16ConvProblemShapeILNS1_8OperatorE1ELi3EEENS1_10collective14CollectiveConvINS1_47MainloopSm100TmaUmmaWarpSpecializedImplicitGemmILS5_1ELi12ELi3ELi1ELi2EN4cute5tupleIJNSA_1CILi1EEESD_SD_EEEEENSB_IJNSC_ILi64EEESG_NSB_IJNSC_ILi32EEEEEEEEENS_10tfloat32_tESK_NSA_8TiledMMAINSA_8MMA_AtomIJNSA_17SM100_MMA_TF32_SSISK_SK_fLi64ELi64ELNSA_4UMMA5MajorE0ELSP_1ELNSO_7ScaleInE0ELSQ_0EEEEEENSA_6LayoutISE_NSB_IJNSC_ILi0EEESU_SU_EEEEENSB_IJNSA_10UnderscoreESX_SX_EEEEENS7_6detail27Sm100ImplicitGemmTileTraitsINSA_20SM90_TMA_LOAD_IM2COLENSA_14ComposedLayoutINSA_7SwizzleILi3ELi4ELi3EEENSA_18smem_ptr_flag_bitsILi32EEENST_INSB_IJNSC_ILi8EEESH_EEENSB_IJSH_SD_EEEEEEEvEENS11_INSA_13SM90_TMA_LOADENS13_INS14_ILi2ELi5ELi2EEES17_NST_INSB_IJSH_NSC_ILi4EEEEEENSB_IJSD_SH_EEEEEEEvEEEENS_8epilogue10collective18CollectiveEpilogueINS1N_23Sm100TmaWarpSpecializedILi3ELi2ELi16ELb1ELb0EEEJSJ_NSB_IJNST_ISG_SD_EENST_ISH_SD_EEEEESK_NSB_IJNSB_IJllllEEESD_SU_EEESK_S1W_NS1N_6fusion15FusionCallbacksIS1R_NS1X_17LinearCombinationISK_fSK_fLNS_15FloatRoundStyleE2EEESJ_S1U_JEEENSA_5SM1004TMEM4LOAD26SM100_TMEM_LOAD_16dp128b8xES12_S1C_NSA_17SM75_U32x4_LDSM_NENSA_21SM90_TMA_STORE_IM2COLES1C_NSA_17SM90_U32x4_STSM_NENSA_39AutoVectorizingCopyWithAssumedAlignmentILi128EEEEEEvvEEEEvNT_6ParamsE,"aw",@nobits
	.sectionflags	@""
	.align	16
	.zero		1024


//--------------------- .nv.shared.reserved.0     --------------------------
	.section	.nv.shared.reserved.0,"aw",@nobits
	.weak		__nv_reservedSMEM_offset_0_alias
	.size		__nv_reservedSMEM_offset_0_alias, 0, 64
	.other		__nv_reservedSMEM_offset_0_alias,@"STO_CUDA_RESERVED_SHARED STV_DEFAULT"
__nv_reservedSMEM_offset_0_alias:
	.zero		0
.nv.shared.reserved.0:
	.zero		64
	.weak		__nv_reservedSMEM_tcgen05_partition
	.type		__nv_reservedSMEM_tcgen05_partition,@object
	.size		__nv_reservedSMEM_tcgen05_partition,(.L_0 - __nv_reservedSMEM_tcgen05_partition)
__nv_reservedSMEM_tcgen05_partition:
	.zero		32
.L_0:


//--------------------- .nv.global                --------------------------
	.section	.nv.global,"aw",@nobits
.nv.global:
	.type		_ZN39_INTERNAL_55323d60_4_k_cu_655b63f0_33124cute1_E,@object
	.size		_ZN39_INTERNAL_55323d60_4_k_cu_655b63f0_33124cute1_E,(_ZN39_INTERNAL_55323d60_4_k_cu_655b63f0_33124cuda3std3__45__cpo6cbeginE - _ZN39_INTERNAL_55323d60_4_k_cu_655b63f0_33124cute1_E)
_ZN39_INTERNAL_55323d60_4_k_cu_655b63f0_33124cute1_E:
	.zero		1
	.type		_ZN39_INTERNAL_55323d60_4_k_cu_655b63f0_33124cuda3std3__45__cpo6cbeginE,@object
	.size		_ZN39_INTERNAL_55323d60_4_k_cu_655b63f0_33124cuda3std3__45__cpo6cbeginE,(_ZN39_INTERNAL_55323d60_4_k_cu_655b63f0_33124cuda3std3__48in_placeE - _ZN39_INTERNAL_55323d60_4_k_cu_655b63f0_33124cuda3std3__45__cpo6cbeginE)
_ZN39_INTERNAL_55323d60_4_k_cu_655b63f0_33124cuda3std3__45__cpo6cbeginE:
	.zero		1
	.type		_ZN39_INTERNAL_55323d60_4_k_cu_655b63f0_33124cuda3std3__48in_placeE,@object
	.size		_ZN39_INTERNAL_55323d60_4_k_cu_655b63f0_33124cuda3std3__48in_placeE,(_ZN39_INTERNAL_55323d60_4_k_cu_655b63f0_33124cuda3std6ranges3__45__cpo9iter_moveE - _ZN39_INTERNAL_55323d60_4_k_cu_655b63f0_33124cuda3std3__48in_placeE)
_ZN39_INTERNAL_55323d60_4_k_cu_655b63f0_33124cuda3std3__48in_placeE:
	.zero		1
	.type		_ZN39_INTERNAL_55323d60_4_k_cu_655b63f0_33124cuda3std6ranges3__45__cpo9iter_moveE,@object
	.size		_ZN39_INTERNAL_55323d60_4_k_cu_655b63f0_33124cuda3std6ranges3__45__cpo9iter_moveE,(_ZN39_INTERNAL_55323d60_4_k_cu_655b63f0_33124cuda3std3__45__cpo5beginE - _ZN39_INTERNAL_55323d60_4_k_cu_655b63f0_33124cuda3std6ranges3__45__cpo9iter_moveE)
_ZN39_INTERNAL_55323d60_4_k_cu_655b63f0_33124cuda3std6ranges3__45__cpo9iter_moveE:
	.zero		1
	.type		_ZN39_INTERNAL_55323d60_4_k_cu_655b63f0_33124cuda3std3__45__cpo5beginE,@object
	.size		_ZN39_INTERNAL_55323d60_4_k_cu_655b63f0_33124cuda3std3__45__cpo5beginE,(_ZN39_INTERNAL_55323d60_4_k_cu_655b63f0_33124cuda3std3__441_GLOBAL__N__55323d60_4_k_cu_655b63f0_33126ignoreE - _ZN39_INTERNAL_55323d60_4_k_cu_655b63f0_33124cuda3std3__45__cpo5beginE)
_ZN39_INTERNAL_55323d60_4_k_cu_655b63f0_33124cuda3std3__45__cpo5beginE:
	.zero		1
	.type		_ZN39_INTERNAL_55323d60_4_k_cu_655b63f0_33124cuda3std3__441_GLOBAL__N__55323d60_4_k_cu_655b63f0_33126ignoreE,@object
	.size		_ZN39_INTERNAL_55323d60_4_k_cu_655b63f0_33124cuda3std3__441_GLOBAL__N__55323d60_4_k_cu_655b63f0_33126ignoreE,(_ZN39_INTERNAL_55323d60_4_k_cu_655b63f0_33124cute7productE - _ZN39_INTERNAL_55323d60_4_k_cu_655b63f0_33124cuda3std3__441_GLOBAL__N__55323d60_4_k_cu_655b63f0_33126ignoreE)
_ZN39_INTERNAL_55323d60_4_k_cu_655b63f0_33124cuda3std3__441_GLOBAL__N__55323d60_4_k_cu_655b63f0_33126ignoreE:
	.zero		1
	.type		_ZN39_INTERNAL_55323d60_4_k_cu_655b63f0_33124cute7productE,@object
	.size		_ZN39_INTERNAL_55323d60_4_k_cu_655b63f0_33124cute7productE,(_ZN39_INTERNAL_55323d60_4_k_cu_655b63f0_33124cuda3std3__45__cpo3endE - _ZN39_INTERNAL_55323d60_4_k_cu_655b63f0_33124cute7productE)
_ZN39_INTERNAL_55323d60_4_k_cu_655b63f0_33124cute7productE:
	.zero		1
	.type		_ZN39_INTERNAL_55323d60_4_k_cu_655b63f0_33124cuda3std3__45__cpo3endE,@object
	.size		_ZN39_INTERNAL_55323d60_4_k_cu_655b63f0_33124cuda3std3__45__cpo3endE,(_ZN39_INTERNAL_55323d60_4_k_cu_655b63f0_33124cuda3std3__419piecewise_constructE - _ZN39_INTERNAL_55323d60_4_k_cu_655b63f0_33124cuda3std3__45__cpo3endE)
_ZN39_INTERNAL_55323d60_4_k_cu_655b63f0_33124cuda3std3__45__cpo3endE:
	.zero		1
	.type		_ZN39_INTERNAL_55323d60_4_k_cu_655b63f0_33124cuda3std3__419piecewise_constructE,@object
	.size		_ZN39_INTERNAL_55323d60_4_k_cu_655b63f0_33124cuda3std3__419piecewise_constructE,(_ZN39_INTERNAL_55323d60_4_k_cu_655b63f0_33124cuda3std3__45__cpo4cendE - _ZN39_INTERNAL_55323d60_4_k_cu_655b63f0_33124cuda3std3__419piecewise_constructE)
_ZN39_INTERNAL_55323d60_4_k_cu_655b63f0_33124cuda3std3__419piecewise_constructE:
	.zero		1
	.type		_ZN39_INTERNAL_55323d60_4_k_cu_655b63f0_33124cuda3std3__45__cpo4cendE,@object
	.size		_ZN39_INTERNAL_55323d60_4_k_cu_655b63f0_33124cuda3std3__45__cpo4cendE,(_ZN39_INTERNAL_55323d60_4_k_cu_655b63f0_33124cuda3std6ranges3__45__cpo4swapE - _ZN39_INTERNAL_55323d60_4_k_cu_655b63f0_33124cuda3std3__45__cpo4cendE)
_ZN39_INTERNAL_55323d60_4_k_cu_655b63f0_33124cuda3std3__45__cpo4cendE:
	.zero		1
	.type		_ZN39_INTERNAL_55323d60_4_k_cu_655b63f0_33124cuda3std6ranges3__45__cpo4swapE,@object
	.size		_ZN39_INTERNAL_55323d60_4_k_cu_655b63f0_33124cuda3std6ranges3__45__cpo4swapE,(.L_10 - _ZN39_INTERNAL_55323d60_4_k_cu_655b63f0_33124cuda3std6ranges3__45__cpo4swapE)
_ZN39_INTERNAL_55323d60_4_k_cu_655b63f0_33124cuda3std6ranges3__45__cpo4swapE:
	.zero		1
.L_10:


//--------------------- .nv.constant0._ZN7cutlass13device_kernelINS_4conv6kernel13ConvUniversalINS1_16ConvProblemShapeILNS1_8OperatorE1ELi3EEENS1_10collective14CollectiveConvINS1_47MainloopSm100TmaUmmaWarpSpecializedImplicitGemmILS5_1ELi12ELi3ELi1ELi2EN4cute5tupleIJNSA_1CILi1EEESD_SD_EEEEENSB_IJNSC_ILi64EEESG_NSB_IJNSC_ILi32EEEEEEEEENS_10tfloat32_tESK_NSA_8TiledMMAINSA_8MMA_AtomIJNSA_17SM100_MMA_TF32_SSISK_SK_fLi64ELi64ELNSA_4UMMA5MajorE0ELSP_1ELNSO_7ScaleInE0ELSQ_0EEEEEENSA_6LayoutISE_NSB_IJNSC_ILi0EEESU_SU_EEEEENSB_IJNSA_10UnderscoreESX_SX_EEEEENS7_6detail27Sm100ImplicitGemmTileTraitsINSA_20SM90_TMA_LOAD_IM2COLENSA_14ComposedLayoutINSA_7SwizzleILi3ELi4ELi3EEENSA_18smem_ptr_flag_bitsILi32EEENST_INSB_IJNSC_ILi8EEESH_EEENSB_IJSH_SD_EEEEEEEvEENS11_INSA_13SM90_TMA_LOADENS13_INS14_ILi2ELi5ELi2EEES17_NST_INSB_IJSH_NSC_ILi4EEEEEENSB_IJSD_SH_EEEEEEEvEEEENS_8epilogue10collective18CollectiveEpilogueINS1N_23Sm100TmaWarpSpecializedILi3ELi2ELi16ELb1ELb0EEEJSJ_NSB_IJNST_ISG_SD_EENST_ISH_SD_EEEEESK_NSB_IJNSB_IJllllEEESD_SU_EEESK_S1W_NS1N_6fusion15FusionCallbacksIS1R_NS1X_17LinearCombinationISK_fSK_fLNS_15FloatRoundStyleE2EEESJ_S1U_JEEENSA_5SM1004TMEM4LOAD26SM100_TMEM_LOAD_16dp128b8xES12_S1C_NSA_17SM75_U32x4_LDSM_NENSA_21SM90_TMA_STORE_IM2COLES1C_NSA_17SM90_U32x4_STSM_NENSA_39AutoVectorizingCopyWithAssumedAlignmentILi128EEEEEEvvEEEEvNT_6ParamsE --------------------------
	.section	.nv.constant0._ZN7cutlass13device_kernelINS_4conv6kernel13ConvUniversalINS1_16ConvProblemShapeILNS1_8OperatorE1ELi3EEENS1_10collective14CollectiveConvINS1_47MainloopSm100TmaUmmaWarpSpecializedImplicitGemmILS5_1ELi12ELi3ELi1ELi2EN4cute5tupleIJNSA_1CILi1EEESD_SD_EEEEENSB_IJNSC_ILi64EEESG_NSB_IJNSC_ILi32EEEEEEEEENS_10tfloat32_tESK_NSA_8TiledMMAINSA_8MMA_AtomIJNSA_17SM100_MMA_TF32_SSISK_SK_fLi64ELi64ELNSA_4UMMA5MajorE0ELSP_1ELNSO_7ScaleInE0ELSQ_0EEEEEENSA_6LayoutISE_NSB_IJNSC_ILi0EEESU_SU_EEEEENSB_IJNSA_10UnderscoreESX_SX_EEEEENS7_6detail27Sm100ImplicitGemmTileTraitsINSA_20SM90_TMA_LOAD_IM2COLENSA_14ComposedLayoutINSA_7SwizzleILi3ELi4ELi3EEENSA_18smem_ptr_flag_bitsILi32EEENST_INSB_IJNSC_ILi8EEESH_EEENSB_IJSH_SD_EEEEEEEvEENS11_INSA_13SM90_TMA_LOADENS13_INS14_ILi2ELi5ELi2EEES17_NST_INSB_IJSH_NSC_ILi4EEEEEENSB_IJSD_SH_EEEEEEEvEEEENS_8epilogue10collective18CollectiveEpilogueINS1N_23Sm100TmaWarpSpecializedILi3ELi2ELi16ELb1ELb0EEEJSJ_NSB_IJNST_ISG_SD_EENST_ISH_SD_EEEEESK_NSB_IJNSB_IJllllEEESD_SU_EEESK_S1W_NS1N_6fusion15FusionCallbacksIS1R_NS1X_17LinearCombinationISK_fSK_fLNS_15FloatRoundStyleE2EEESJ_S1U_JEEENSA_5SM1004TMEM4LOAD26SM100_TMEM_LOAD_16dp128b8xES12_S1C_NSA_17SM75_U32x4_LDSM_NENSA_21SM90_TMA_STORE_IM2COLES1C_NSA_17SM90_U32x4_STSM_NENSA_39AutoVectorizingCopyWithAssumedAlignmentILi128EEEEEEvvEEEEvNT_6ParamsE,"a",@progbits
	.sectionflags	@""
	.align	4
.nv.constant0._ZN7cutlass13device_kernelINS_4conv6kernel13ConvUniversalINS1_16ConvProblemShapeILNS1_8OperatorE1ELi3EEENS1_10collective14CollectiveConvINS1_47MainloopSm100TmaUmmaWarpSpecializedImplicitGemmILS5_1ELi12ELi3ELi1ELi2EN4cute5tupleIJNSA_1CILi1EEESD_SD_EEEEENSB_IJNSC_ILi64EEESG_NSB_IJNSC_ILi32EEEEEEEEENS_10tfloat32_tESK_NSA_8TiledMMAINSA_8MMA_AtomIJNSA_17SM100_MMA_TF32_SSISK_SK_fLi64ELi64ELNSA_4UMMA5MajorE0ELSP_1ELNSO_7ScaleInE0ELSQ_0EEEEEENSA_6LayoutISE_NSB_IJNSC_ILi0EEESU_SU_EEEEENSB_IJNSA_10UnderscoreESX_SX_EEEEENS7_6detail27Sm100ImplicitGemmTileTraitsINSA_20SM90_TMA_LOAD_IM2COLENSA_14ComposedLayoutINSA_7SwizzleILi3ELi4ELi3EEENSA_18smem_ptr_flag_bitsILi32EEENST_INSB_IJNSC_ILi8EEESH_EEENSB_IJSH_SD_EEEEEEEvEENS11_INSA_13SM90_TMA_LOADENS13_INS14_ILi2ELi5ELi2EEES17_NST_INSB_IJSH_NSC_ILi4EEEEEENSB_IJSD_SH_EEEEEEEvEEEENS_8epilogue10collective18CollectiveEpilogueINS1N_23Sm100TmaWarpSpecializedILi3ELi2ELi16ELb1ELb0EEEJSJ_NSB_IJNST_ISG_SD_EENST_ISH_SD_EEEEESK_NSB_IJNSB_IJllllEEESD_SU_EEESK_S1W_NS1N_6fusion15FusionCallbacksIS1R_NS1X_17LinearCombinationISK_fSK_fLNS_15FloatRoundStyleE2EEESJ_S1U_JEEENSA_5SM1004TMEM4LOAD26SM100_TMEM_LOAD_16dp128b8xES12_S1C_NSA_17SM75_U32x4_LDSM_NENSA_21SM90_TMA_STORE_IM2COLES1C_NSA_17SM90_U32x4_STSM_NENSA_39AutoVectorizingCopyWithAssumedAlignmentILi128EEEEEEvvEEEEvNT_6ParamsE:
	.zero		3200


//--------------------- SYMBOLS --------------------------

	.type		.nv.reservedSmem.offset0,@object
	.size		.nv.reservedSmem.offset0,0x4
	.type		.nv.reservedSmem.cap,@object
	.size		.nv.reservedSmem.cap,0x4
	.type		__assertfail,@function
